//
// Generated by NVIDIA NVVM Compiler
//
// Compiler Build ID: CL-36424714
// Cuda compilation tools, release 13.0, V13.0.88
// Based on NVVM 20.0.0
//

.version 9.0
.target sm_100
.address_size 64

	// .globl	_Z27calculate_block_max_and_sumPKfPfS1_i
.extern .shared .align 16 .b8 s_mem[];

.visible .entry _Z27calculate_block_max_and_sumPKfPfS1_i(
	.param .u64 .ptr .align 1 _Z27calculate_block_max_and_sumPKfPfS1_i_param_0,
	.param .u64 .ptr .align 1 _Z27calculate_block_max_and_sumPKfPfS1_i_param_1,
	.param .u64 .ptr .align 1 _Z27calculate_block_max_and_sumPKfPfS1_i_param_2,
	.param .u32 _Z27calculate_block_max_and_sumPKfPfS1_i_param_3
)
{
	.reg .pred 	%p<46>;
	.reg .b32 	%r<113>;
	.reg .b32 	%f<154>;
	.reg .b64 	%rd<26>;

	ld.param.u64 	%rd4, [_Z27calculate_block_max_and_sumPKfPfS1_i_param_0];
	ld.param.u64 	%rd2, [_Z27calculate_block_max_and_sumPKfPfS1_i_param_1];
	ld.param.u64 	%rd3, [_Z27calculate_block_max_and_sumPKfPfS1_i_param_2];
	ld.param.u32 	%r28, [_Z27calculate_block_max_and_sumPKfPfS1_i_param_3];
	cvta.to.global.u64 	%rd1, %rd4;
	mov.u32 	%r1, %tid.x;
	mov.u32 	%r2, %ctaid.x;
	mov.u32 	%r3, %ntid.x;
	mad.lo.s32 	%r111, %r2, %r3, %r1;
	mov.u32 	%r29, %nctaid.x;
	mul.lo.s32 	%r5, %r29, %r3;
	setp.ge.s32 	%p2, %r111, %r28;
	mov.f32 	%f145, 0fF149F2CA;
	@%p2 bra 	$L__BB0_7;
	add.s32 	%r30, %r111, %r5;
	max.s32 	%r31, %r28, %r30;
	setp.lt.s32 	%p3, %r30, %r28;
	selp.u32 	%r32, 1, 0, %p3;
	add.s32 	%r33, %r30, %r32;
	sub.s32 	%r34, %r31, %r33;
	div.u32 	%r35, %r34, %r5;
	add.s32 	%r6, %r35, %r32;
	and.b32  	%r36, %r6, 3;
	setp.eq.s32 	%p4, %r36, 3;
	mov.f32 	%f145, 0fF149F2CA;
	mov.u32 	%r107, %r111;
	@%p4 bra 	$L__BB0_4;
	add.s32 	%r37, %r6, 1;
	and.b32  	%r38, %r37, 3;
	neg.s32 	%r105, %r38;
	mov.f32 	%f145, 0fF149F2CA;
	mov.u32 	%r107, %r111;
$L__BB0_3:
	.pragma "nounroll";
	mul.wide.s32 	%rd5, %r107, 4;
	add.s64 	%rd6, %rd1, %rd5;
	ld.global.f32 	%f29, [%rd6];
	max.f32 	%f145, %f145, %f29;
	add.s32 	%r107, %r107, %r5;
	add.s32 	%r105, %r105, 1;
	setp.ne.s32 	%p5, %r105, 0;
	@%p5 bra 	$L__BB0_3;
$L__BB0_4:
	setp.lt.u32 	%p6, %r6, 3;
	@%p6 bra 	$L__BB0_7;
	mul.wide.s32 	%rd9, %r5, 4;
	shl.b32 	%r39, %r5, 2;
$L__BB0_6:
	mul.wide.s32 	%rd7, %r107, 4;
	add.s64 	%rd8, %rd1, %rd7;
	ld.global.f32 	%f30, [%rd8];
	max.f32 	%f31, %f145, %f30;
	add.s64 	%rd10, %rd8, %rd9;
	ld.global.f32 	%f32, [%rd10];
	max.f32 	%f33, %f31, %f32;
	add.s64 	%rd11, %rd10, %rd9;
	ld.global.f32 	%f34, [%rd11];
	max.f32 	%f35, %f33, %f34;
	add.s64 	%rd12, %rd11, %rd9;
	ld.global.f32 	%f36, [%rd12];
	max.f32 	%f145, %f35, %f36;
	add.s32 	%r107, %r39, %r107;
	setp.lt.s32 	%p7, %r107, %r28;
	@%p7 bra 	$L__BB0_6;
$L__BB0_7:
	and.b32  	%r15, %r1, 31;
	mov.b32 	%r40, %f145;
	shfl.sync.down.b32	%r41|%p8, %r40, 16, 31, -1;
	mov.b32 	%f37, %r41;
	max.f32 	%f38, %f145, %f37;
	mov.b32 	%r42, %f38;
	shfl.sync.down.b32	%r43|%p9, %r42, 8, 31, -1;
	mov.b32 	%f39, %r43;
	max.f32 	%f40, %f38, %f39;
	mov.b32 	%r44, %f40;
	shfl.sync.down.b32	%r45|%p10, %r44, 4, 31, -1;
	mov.b32 	%f41, %r45;
	max.f32 	%f42, %f40, %f41;
	mov.b32 	%r46, %f42;
	shfl.sync.down.b32	%r47|%p11, %r46, 2, 31, -1;
	mov.b32 	%f43, %r47;
	max.f32 	%f44, %f42, %f43;
	mov.b32 	%r48, %f44;
	shfl.sync.down.b32	%r49|%p12, %r48, 1, 31, -1;
	mov.b32 	%f45, %r49;
	max.f32 	%f8, %f44, %f45;
	setp.ne.s32 	%p13, %r15, 0;
	shr.u32 	%r50, %r1, 3;
	and.b32  	%r51, %r50, 124;
	mov.u32 	%r52, s_mem;
	add.s32 	%r16, %r52, %r51;
	@%p13 bra 	$L__BB0_9;
	st.shared.f32 	[%r16], %f8;
$L__BB0_9:
	bar.sync 	0;
	shr.u32 	%r17, %r3, 5;
	setp.ge.u32 	%p14, %r1, %r17;
	shl.b32 	%r53, %r15, 2;
	add.s32 	%r18, %r52, %r53;
	mov.f32 	%f146, 0fF149F2CA;
	@%p14 bra 	$L__BB0_11;
	ld.shared.f32 	%f146, [%r18];
$L__BB0_11:
	bar.sync 	0;
	setp.gt.u32 	%p16, %r1, 31;
	mov.pred 	%p45, 0;
	@%p16 bra 	$L__BB0_14;
	mov.b32 	%r55, %f146;
	shfl.sync.down.b32	%r56|%p18, %r55, 16, 31, -1;
	mov.b32 	%f47, %r56;
	max.f32 	%f48, %f146, %f47;
	mov.b32 	%r57, %f48;
	shfl.sync.down.b32	%r58|%p19, %r57, 8, 31, -1;
	mov.b32 	%f49, %r58;
	max.f32 	%f50, %f48, %f49;
	mov.b32 	%r59, %f50;
	shfl.sync.down.b32	%r60|%p20, %r59, 4, 31, -1;
	mov.b32 	%f51, %r60;
	max.f32 	%f52, %f50, %f51;
	mov.b32 	%r61, %f52;
	shfl.sync.down.b32	%r62|%p21, %r61, 2, 31, -1;
	mov.b32 	%f53, %r62;
	max.f32 	%f54, %f52, %f53;
	mov.b32 	%r63, %f54;
	shfl.sync.down.b32	%r64|%p22, %r63, 1, 31, -1;
	mov.b32 	%f55, %r64;
	max.f32 	%f11, %f54, %f55;
	setp.ne.s32 	%p23, %r1, 0;
	@%p23 bra 	$L__BB0_14;
	st.shared.f32 	[s_mem], %f11;
	mov.pred 	%p45, -1;
$L__BB0_14:
	setp.ge.s32 	%p25, %r111, %r28;
	bar.sync 	0;
	ld.shared.f32 	%f12, [s_mem];
	bar.sync 	0;
	mov.f32 	%f151, 0f00000000;
	@%p25 bra 	$L__BB0_21;
	add.s32 	%r65, %r111, %r5;
	max.s32 	%r66, %r28, %r65;
	setp.lt.s32 	%p26, %r65, %r28;
	selp.u32 	%r67, 1, 0, %p26;
	add.s32 	%r68, %r65, %r67;
	sub.s32 	%r69, %r66, %r68;
	div.u32 	%r70, %r69, %r5;
	add.s32 	%r19, %r70, %r67;
	and.b32  	%r71, %r19, 3;
	setp.eq.s32 	%p27, %r71, 3;
	mov.f32 	%f151, 0f00000000;
	@%p27 bra 	$L__BB0_18;
	add.s32 	%r72, %r19, 1;
	and.b32  	%r73, %r72, 3;
	neg.s32 	%r109, %r73;
	mov.f32 	%f151, 0f00000000;
$L__BB0_17:
	.pragma "nounroll";
	mul.wide.s32 	%rd13, %r111, 4;
	add.s64 	%rd14, %rd1, %rd13;
	ld.global.f32 	%f60, [%rd14];
	sub.f32 	%f61, %f60, %f12;
	fma.rn.f32 	%f62, %f61, 0f3BBB989D, 0f3F000000;
	cvt.sat.f32.f32 	%f63, %f62;
	mov.f32 	%f64, 0f4B400001;
	mov.f32 	%f65, 0f437C0000;
	fma.rm.f32 	%f66, %f63, %f65, %f64;
	add.f32 	%f67, %f66, 0fCB40007F;
	neg.f32 	%f68, %f67;
	fma.rn.f32 	%f69, %f61, 0f3FB8AA3B, %f68;
	fma.rn.f32 	%f70, %f61, 0f32A57060, %f69;
	mov.b32 	%r74, %f66;
	shl.b32 	%r75, %r74, 23;
	mov.b32 	%f71, %r75;
	ex2.approx.ftz.f32 	%f72, %f70;
	fma.rn.f32 	%f151, %f72, %f71, %f151;
	add.s32 	%r111, %r111, %r5;
	add.s32 	%r109, %r109, 1;
	setp.ne.s32 	%p28, %r109, 0;
	@%p28 bra 	$L__BB0_17;
$L__BB0_18:
	setp.lt.u32 	%p29, %r19, 3;
	@%p29 bra 	$L__BB0_21;
	mul.wide.s32 	%rd17, %r5, 4;
	shl.b32 	%r84, %r5, 2;
$L__BB0_20:
	mul.wide.s32 	%rd15, %r111, 4;
	add.s64 	%rd16, %rd1, %rd15;
	ld.global.f32 	%f73, [%rd16];
	sub.f32 	%f74, %f73, %f12;
	fma.rn.f32 	%f75, %f74, 0f3BBB989D, 0f3F000000;
	cvt.sat.f32.f32 	%f76, %f75;
	mov.f32 	%f77, 0f4B400001;
	mov.f32 	%f78, 0f437C0000;
	fma.rm.f32 	%f79, %f76, %f78, %f77;
	add.f32 	%f80, %f79, 0fCB40007F;
	neg.f32 	%f81, %f80;
	fma.rn.f32 	%f82, %f74, 0f3FB8AA3B, %f81;
	fma.rn.f32 	%f83, %f74, 0f32A57060, %f82;
	mov.b32 	%r76, %f79;
	shl.b32 	%r77, %r76, 23;
	mov.b32 	%f84, %r77;
	ex2.approx.ftz.f32 	%f85, %f83;
	fma.rn.f32 	%f86, %f85, %f84, %f151;
	add.s64 	%rd18, %rd16, %rd17;
	ld.global.f32 	%f87, [%rd18];
	sub.f32 	%f88, %f87, %f12;
	fma.rn.f32 	%f89, %f88, 0f3BBB989D, 0f3F000000;
	cvt.sat.f32.f32 	%f90, %f89;
	fma.rm.f32 	%f91, %f90, %f78, %f77;
	add.f32 	%f92, %f91, 0fCB40007F;
	neg.f32 	%f93, %f92;
	fma.rn.f32 	%f94, %f88, 0f3FB8AA3B, %f93;
	fma.rn.f32 	%f95, %f88, 0f32A57060, %f94;
	mov.b32 	%r78, %f91;
	shl.b32 	%r79, %r78, 23;
	mov.b32 	%f96, %r79;
	ex2.approx.ftz.f32 	%f97, %f95;
	fma.rn.f32 	%f98, %f97, %f96, %f86;
	add.s64 	%rd19, %rd18, %rd17;
	ld.global.f32 	%f99, [%rd19];
	sub.f32 	%f100, %f99, %f12;
	fma.rn.f32 	%f101, %f100, 0f3BBB989D, 0f3F000000;
	cvt.sat.f32.f32 	%f102, %f101;
	fma.rm.f32 	%f103, %f102, %f78, %f77;
	add.f32 	%f104, %f103, 0fCB40007F;
	neg.f32 	%f105, %f104;
	fma.rn.f32 	%f106, %f100, 0f3FB8AA3B, %f105;
	fma.rn.f32 	%f107, %f100, 0f32A57060, %f106;
	mov.b32 	%r80, %f103;
	shl.b32 	%r81, %r80, 23;
	mov.b32 	%f108, %r81;
	ex2.approx.ftz.f32 	%f109, %f107;
	fma.rn.f32 	%f110, %f109, %f108, %f98;
	add.s64 	%rd20, %rd19, %rd17;
	ld.global.f32 	%f111, [%rd20];
	sub.f32 	%f112, %f111, %f12;
	fma.rn.f32 	%f113, %f112, 0f3BBB989D, 0f3F000000;
	cvt.sat.f32.f32 	%f114, %f113;
	fma.rm.f32 	%f115, %f114, %f78, %f77;
	add.f32 	%f116, %f115, 0fCB40007F;
	neg.f32 	%f117, %f116;
	fma.rn.f32 	%f118, %f112, 0f3FB8AA3B, %f117;
	fma.rn.f32 	%f119, %f112, 0f32A57060, %f118;
	mov.b32 	%r82, %f115;
	shl.b32 	%r83, %r82, 23;
	mov.b32 	%f120, %r83;
	ex2.approx.ftz.f32 	%f121, %f119;
	fma.rn.f32 	%f151, %f121, %f120, %f110;
	add.s32 	%r111, %r84, %r111;
	setp.lt.s32 	%p30, %r111, %r28;
	@%p30 bra 	$L__BB0_20;
$L__BB0_21:
	setp.ne.s32 	%p31, %r15, 0;
	mov.b32 	%r85, %f151;
	shfl.sync.down.b32	%r86|%p32, %r85, 16, 31, -1;
	mov.b32 	%f122, %r86;
	add.f32 	%f123, %f151, %f122;
	mov.b32 	%r87, %f123;
	shfl.sync.down.b32	%r88|%p33, %r87, 8, 31, -1;
	mov.b32 	%f124, %r88;
	add.f32 	%f125, %f123, %f124;
	mov.b32 	%r89, %f125;
	shfl.sync.down.b32	%r90|%p34, %r89, 4, 31, -1;
	mov.b32 	%f126, %r90;
	add.f32 	%f127, %f125, %f126;
	mov.b32 	%r91, %f127;
	shfl.sync.down.b32	%r92|%p35, %r91, 2, 31, -1;
	mov.b32 	%f128, %r92;
	add.f32 	%f129, %f127, %f128;
	mov.b32 	%r93, %f129;
	shfl.sync.down.b32	%r94|%p36, %r93, 1, 31, -1;
	mov.b32 	%f130, %r94;
	add.f32 	%f20, %f129, %f130;
	@%p31 bra 	$L__BB0_23;
	st.shared.f32 	[%r16], %f20;
$L__BB0_23:
	setp.ge.u32 	%p37, %r1, %r17;
	bar.sync 	0;
	mov.f32 	%f153, 0f00000000;
	@%p37 bra 	$L__BB0_25;
	ld.shared.f32 	%f153, [%r18];
$L__BB0_25:
	setp.gt.u32 	%p38, %r1, 31;
	bar.sync 	0;
	@%p38 bra 	$L__BB0_27;
	mov.b32 	%r95, %f153;
	shfl.sync.down.b32	%r96|%p39, %r95, 16, 31, -1;
	mov.b32 	%f132, %r96;
	add.f32 	%f133, %f153, %f132;
	mov.b32 	%r97, %f133;
	shfl.sync.down.b32	%r98|%p40, %r97, 8, 31, -1;
	mov.b32 	%f134, %r98;
	add.f32 	%f135, %f133, %f134;
	mov.b32 	%r99, %f135;
	shfl.sync.down.b32	%r100|%p41, %r99, 4, 31, -1;
	mov.b32 	%f136, %r100;
	add.f32 	%f137, %f135, %f136;
	mov.b32 	%r101, %f137;
	shfl.sync.down.b32	%r102|%p42, %r101, 2, 31, -1;
	mov.b32 	%f138, %r102;
	add.f32 	%f139, %f137, %f138;
	mov.b32 	%r103, %f139;
	shfl.sync.down.b32	%r104|%p43, %r103, 1, 31, -1;
	mov.b32 	%f140, %r104;
	add.f32 	%f153, %f139, %f140;
$L__BB0_27:
	not.pred 	%p44, %p45;
	@%p44 bra 	$L__BB0_29;
	cvta.to.global.u64 	%rd21, %rd2;
	mul.wide.u32 	%rd22, %r2, 4;
	add.s64 	%rd23, %rd21, %rd22;
	st.global.f32 	[%rd23], %f12;
	cvta.to.global.u64 	%rd24, %rd3;
	add.s64 	%rd25, %rd24, %rd22;
	st.global.f32 	[%rd25], %f153;
$L__BB0_29:
	ret;

}
	// .globl	_Z28calculate_global_max_and_sumPfS_S_S_i
.visible .entry _Z28calculate_global_max_and_sumPfS_S_S_i(
	.param .u64 .ptr .align 1 _Z28calculate_global_max_and_sumPfS_S_S_i_param_0,
	.param .u64 .ptr .align 1 _Z28calculate_global_max_and_sumPfS_S_S_i_param_1,
	.param .u64 .ptr .align 1 _Z28calculate_global_max_and_sumPfS_S_S_i_param_2,
	.param .u64 .ptr .align 1 _Z28calculate_global_max_and_sumPfS_S_S_i_param_3,
	.param .u32 _Z28calculate_global_max_and_sumPfS_S_S_i_param_4
)
{
	.reg .pred 	%p<38>;
	.reg .b32 	%r<62>;
	.reg .b32 	%f<82>;
	.reg .b64 	%rd<14>;

	ld.param.u64 	%rd6, [_Z28calculate_global_max_and_sumPfS_S_S_i_param_0];
	ld.param.u64 	%rd3, [_Z28calculate_global_max_and_sumPfS_S_S_i_param_1];
	ld.param.u64 	%rd4, [_Z28calculate_global_max_and_sumPfS_S_S_i_param_2];
	ld.param.u64 	%rd5, [_Z28calculate_global_max_and_sumPfS_S_S_i_param_3];
	ld.param.u32 	%r12, [_Z28calculate_global_max_and_sumPfS_S_S_i_param_4];
	cvta.to.global.u64 	%rd1, %rd6;
	mov.u32 	%r1, %tid.x;
	setp.ge.s32 	%p2, %r1, %r12;
	mov.f32 	%f76, 0fF149F2CA;
	@%p2 bra 	$L__BB1_3;
	mov.f32 	%f76, 0fF149F2CA;
	mov.u32 	%r2, %ntid.x;
	mov.u32 	%r60, %r1;
$L__BB1_2:
	mul.wide.s32 	%rd7, %r60, 4;
	add.s64 	%rd8, %rd1, %rd7;
	ld.global.f32 	%f19, [%rd8];
	max.f32 	%f76, %f76, %f19;
	add.s32 	%r60, %r60, %r2;
	setp.lt.s32 	%p3, %r60, %r12;
	@%p3 bra 	$L__BB1_2;
$L__BB1_3:
	and.b32  	%r5, %r1, 31;
	mov.b32 	%r13, %f76;
	shfl.sync.down.b32	%r14|%p4, %r13, 16, 31, -1;
	mov.b32 	%f20, %r14;
	max.f32 	%f21, %f76, %f20;
	mov.b32 	%r15, %f21;
	shfl.sync.down.b32	%r16|%p5, %r15, 8, 31, -1;
	mov.b32 	%f22, %r16;
	max.f32 	%f23, %f21, %f22;
	mov.b32 	%r17, %f23;
	shfl.sync.down.b32	%r18|%p6, %r17, 4, 31, -1;
	mov.b32 	%f24, %r18;
	max.f32 	%f25, %f23, %f24;
	mov.b32 	%r19, %f25;
	shfl.sync.down.b32	%r20|%p7, %r19, 2, 31, -1;
	mov.b32 	%f26, %r20;
	max.f32 	%f27, %f25, %f26;
	mov.b32 	%r21, %f27;
	shfl.sync.down.b32	%r22|%p8, %r21, 1, 31, -1;
	mov.b32 	%f28, %r22;
	max.f32 	%f4, %f27, %f28;
	setp.ne.s32 	%p9, %r5, 0;
	shr.u32 	%r23, %r1, 3;
	and.b32  	%r24, %r23, 124;
	mov.u32 	%r25, s_mem;
	add.s32 	%r6, %r25, %r24;
	@%p9 bra 	$L__BB1_5;
	st.shared.f32 	[%r6], %f4;
$L__BB1_5:
	bar.sync 	0;
	mov.u32 	%r7, %ntid.x;
	shr.u32 	%r8, %r7, 5;
	setp.ge.u32 	%p10, %r1, %r8;
	shl.b32 	%r26, %r5, 2;
	add.s32 	%r9, %r25, %r26;
	mov.f32 	%f77, 0fF149F2CA;
	@%p10 bra 	$L__BB1_7;
	ld.shared.f32 	%f77, [%r9];
$L__BB1_7:
	bar.sync 	0;
	setp.gt.u32 	%p12, %r1, 31;
	mov.pred 	%p37, 0;
	@%p12 bra 	$L__BB1_10;
	mov.b32 	%r28, %f77;
	shfl.sync.down.b32	%r29|%p14, %r28, 16, 31, -1;
	mov.b32 	%f30, %r29;
	max.f32 	%f31, %f77, %f30;
	mov.b32 	%r30, %f31;
	shfl.sync.down.b32	%r31|%p15, %r30, 8, 31, -1;
	mov.b32 	%f32, %r31;
	max.f32 	%f33, %f31, %f32;
	mov.b32 	%r32, %f33;
	shfl.sync.down.b32	%r33|%p16, %r32, 4, 31, -1;
	mov.b32 	%f34, %r33;
	max.f32 	%f35, %f33, %f34;
	mov.b32 	%r34, %f35;
	shfl.sync.down.b32	%r35|%p17, %r34, 2, 31, -1;
	mov.b32 	%f36, %r35;
	max.f32 	%f37, %f35, %f36;
	mov.b32 	%r36, %f37;
	shfl.sync.down.b32	%r37|%p18, %r36, 1, 31, -1;
	mov.b32 	%f38, %r37;
	max.f32 	%f7, %f37, %f38;
	setp.ne.s32 	%p19, %r1, 0;
	@%p19 bra 	$L__BB1_10;
	st.shared.f32 	[s_mem], %f7;
	mov.pred 	%p37, -1;
$L__BB1_10:
	setp.ge.s32 	%p21, %r1, %r12;
	bar.sync 	0;
	ld.shared.f32 	%f8, [s_mem];
	bar.sync 	0;
	mov.f32 	%f79, 0f00000000;
	@%p21 bra 	$L__BB1_13;
	cvta.to.global.u64 	%rd2, %rd3;
	mov.f32 	%f79, 0f00000000;
	mov.u32 	%r61, %r1;
$L__BB1_12:
	mul.wide.s32 	%rd9, %r61, 4;
	add.s64 	%rd10, %rd2, %rd9;
	ld.global.f32 	%f41, [%rd10];
	add.s64 	%rd11, %rd1, %rd9;
	ld.global.f32 	%f42, [%rd11];
	sub.f32 	%f43, %f42, %f8;
	fma.rn.f32 	%f44, %f43, 0f3BBB989D, 0f3F000000;
	cvt.sat.f32.f32 	%f45, %f44;
	mov.f32 	%f46, 0f4B400001;
	mov.f32 	%f47, 0f437C0000;
	fma.rm.f32 	%f48, %f45, %f47, %f46;
	add.f32 	%f49, %f48, 0fCB40007F;
	neg.f32 	%f50, %f49;
	fma.rn.f32 	%f51, %f43, 0f3FB8AA3B, %f50;
	fma.rn.f32 	%f52, %f43, 0f32A57060, %f51;
	mov.b32 	%r38, %f48;
	shl.b32 	%r39, %r38, 23;
	mov.b32 	%f53, %r39;
	ex2.approx.ftz.f32 	%f54, %f52;
	mul.f32 	%f55, %f54, %f53;
	fma.rn.f32 	%f79, %f41, %f55, %f79;
	add.s32 	%r61, %r61, %r7;
	setp.lt.s32 	%p22, %r61, %r12;
	@%p22 bra 	$L__BB1_12;
$L__BB1_13:
	setp.ne.s32 	%p23, %r5, 0;
	mov.b32 	%r40, %f79;
	shfl.sync.down.b32	%r41|%p24, %r40, 16, 31, -1;
	mov.b32 	%f56, %r41;
	add.f32 	%f57, %f79, %f56;
	mov.b32 	%r42, %f57;
	shfl.sync.down.b32	%r43|%p25, %r42, 8, 31, -1;
	mov.b32 	%f58, %r43;
	add.f32 	%f59, %f57, %f58;
	mov.b32 	%r44, %f59;
	shfl.sync.down.b32	%r45|%p26, %r44, 4, 31, -1;
	mov.b32 	%f60, %r45;
	add.f32 	%f61, %f59, %f60;
	mov.b32 	%r46, %f61;
	shfl.sync.down.b32	%r47|%p27, %r46, 2, 31, -1;
	mov.b32 	%f62, %r47;
	add.f32 	%f63, %f61, %f62;
	mov.b32 	%r48, %f63;
	shfl.sync.down.b32	%r49|%p28, %r48, 1, 31, -1;
	mov.b32 	%f64, %r49;
	add.f32 	%f12, %f63, %f64;
	@%p23 bra 	$L__BB1_15;
	st.shared.f32 	[%r6], %f12;
$L__BB1_15:
	setp.ge.u32 	%p29, %r1, %r8;
	bar.sync 	0;
	mov.f32 	%f81, 0f00000000;
	@%p29 bra 	$L__BB1_17;
	ld.shared.f32 	%f81, [%r9];
$L__BB1_17:
	setp.gt.u32 	%p30, %r1, 31;
	bar.sync 	0;
	@%p30 bra 	$L__BB1_19;
	mov.b32 	%r50, %f81;
	shfl.sync.down.b32	%r51|%p31, %r50, 16, 31, -1;
	mov.b32 	%f66, %r51;
	add.f32 	%f67, %f81, %f66;
	mov.b32 	%r52, %f67;
	shfl.sync.down.b32	%r53|%p32, %r52, 8, 31, -1;
	mov.b32 	%f68, %r53;
	add.f32 	%f69, %f67, %f68;
	mov.b32 	%r54, %f69;
	shfl.sync.down.b32	%r55|%p33, %r54, 4, 31, -1;
	mov.b32 	%f70, %r55;
	add.f32 	%f71, %f69, %f70;
	mov.b32 	%r56, %f71;
	shfl.sync.down.b32	%r57|%p34, %r56, 2, 31, -1;
	mov.b32 	%f72, %r57;
	add.f32 	%f73, %f71, %f72;
	mov.b32 	%r58, %f73;
	shfl.sync.down.b32	%r59|%p35, %r58, 1, 31, -1;
	mov.b32 	%f74, %r59;
	add.f32 	%f81, %f73, %f74;
$L__BB1_19:
	not.pred 	%p36, %p37;
	@%p36 bra 	$L__BB1_21;
	cvta.to.global.u64 	%rd12, %rd4;
	st.global.f32 	[%rd12], %f8;
	cvta.to.global.u64 	%rd13, %rd5;
	st.global.f32 	[%rd13], %f81;
$L__BB1_21:
	ret;

}
	// .globl	_Z13apply_softmaxPKfPfffi
.visible .entry _Z13apply_softmaxPKfPfffi(
	.param .u64 .ptr .align 1 _Z13apply_softmaxPKfPfffi_param_0,
	.param .u64 .ptr .align 1 _Z13apply_softmaxPKfPfffi_param_1,
	.param .f32 _Z13apply_softmaxPKfPfffi_param_2,
	.param .f32 _Z13apply_softmaxPKfPfffi_param_3,
	.param .u32 _Z13apply_softmaxPKfPfffi_param_4
)
{
	.reg .pred 	%p<7>;
	.reg .b32 	%r<41>;
	.reg .b32 	%f<72>;
	.reg .b64 	%rd<18>;

	ld.param.u64 	%rd3, [_Z13apply_softmaxPKfPfffi_param_0];
	ld.param.u64 	%rd4, [_Z13apply_softmaxPKfPfffi_param_1];
	ld.param.f32 	%f1, [_Z13apply_softmaxPKfPfffi_param_2];
	ld.param.f32 	%f2, [_Z13apply_softmaxPKfPfffi_param_3];
	ld.param.u32 	%r12, [_Z13apply_softmaxPKfPfffi_param_4];
	cvta.to.global.u64 	%rd1, %rd4;
	cvta.to.global.u64 	%rd2, %rd3;
	mov.u32 	%r13, %ctaid.x;
	mov.u32 	%r14, %ntid.x;
	mov.u32 	%r15, %tid.x;
	mad.lo.s32 	%r39, %r13, %r14, %r15;
	mov.u32 	%r16, %nctaid.x;
	mul.lo.s32 	%r2, %r16, %r14;
	setp.ge.s32 	%p1, %r39, %r12;
	@%p1 bra 	$L__BB2_7;
	add.s32 	%r17, %r39, %r2;
	max.s32 	%r18, %r12, %r17;
	setp.lt.s32 	%p2, %r17, %r12;
	selp.u32 	%r19, 1, 0, %p2;
	add.s32 	%r20, %r17, %r19;
	sub.s32 	%r21, %r18, %r20;
	div.u32 	%r22, %r21, %r2;
	add.s32 	%r3, %r22, %r19;
	and.b32  	%r23, %r3, 3;
	setp.eq.s32 	%p3, %r23, 3;
	@%p3 bra 	$L__BB2_4;
	add.s32 	%r24, %r3, 1;
	and.b32  	%r25, %r24, 3;
	neg.s32 	%r37, %r25;
$L__BB2_3:
	.pragma "nounroll";
	mul.wide.s32 	%rd5, %r39, 4;
	add.s64 	%rd6, %rd1, %rd5;
	add.s64 	%rd7, %rd2, %rd5;
	ld.global.f32 	%f3, [%rd7];
	sub.f32 	%f4, %f3, %f1;
	fma.rn.f32 	%f5, %f4, 0f3BBB989D, 0f3F000000;
	cvt.sat.f32.f32 	%f6, %f5;
	mov.f32 	%f7, 0f4B400001;
	mov.f32 	%f8, 0f437C0000;
	fma.rm.f32 	%f9, %f6, %f8, %f7;
	add.f32 	%f10, %f9, 0fCB40007F;
	neg.f32 	%f11, %f10;
	fma.rn.f32 	%f12, %f4, 0f3FB8AA3B, %f11;
	fma.rn.f32 	%f13, %f4, 0f32A57060, %f12;
	mov.b32 	%r26, %f9;
	shl.b32 	%r27, %r26, 23;
	mov.b32 	%f14, %r27;
	ex2.approx.ftz.f32 	%f15, %f13;
	mul.f32 	%f16, %f15, %f14;
	div.rn.f32 	%f17, %f16, %f2;
	st.global.f32 	[%rd6], %f17;
	add.s32 	%r39, %r39, %r2;
	add.s32 	%r37, %r37, 1;
	setp.ne.s32 	%p4, %r37, 0;
	@%p4 bra 	$L__BB2_3;
$L__BB2_4:
	setp.lt.u32 	%p5, %r3, 3;
	@%p5 bra 	$L__BB2_7;
	mul.wide.s32 	%rd11, %r2, 4;
	shl.b32 	%r36, %r2, 2;
$L__BB2_6:
	mul.wide.s32 	%rd8, %r39, 4;
	add.s64 	%rd9, %rd2, %rd8;
	ld.global.f32 	%f18, [%rd9];
	sub.f32 	%f19, %f18, %f1;
	fma.rn.f32 	%f20, %f19, 0f3BBB989D, 0f3F000000;
	cvt.sat.f32.f32 	%f21, %f20;
	mov.f32 	%f22, 0f4B400001;
	mov.f32 	%f23, 0f437C0000;
	fma.rm.f32 	%f24, %f21, %f23, %f22;
	add.f32 	%f25, %f24, 0fCB40007F;
	neg.f32 	%f26, %f25;
	fma.rn.f32 	%f27, %f19, 0f3FB8AA3B, %f26;
	fma.rn.f32 	%f28, %f19, 0f32A57060, %f27;
	mov.b32 	%r28, %f24;
	shl.b32 	%r29, %r28, 23;
	mov.b32 	%f29, %r29;
	ex2.approx.ftz.f32 	%f30, %f28;
	mul.f32 	%f31, %f30, %f29;
	div.rn.f32 	%f32, %f31, %f2;
	add.s64 	%rd10, %rd1, %rd8;
	st.global.f32 	[%rd10], %f32;
	add.s64 	%rd12, %rd9, %rd11;
	ld.global.f32 	%f33, [%rd12];
	sub.f32 	%f34, %f33, %f1;
	fma.rn.f32 	%f35, %f34, 0f3BBB989D, 0f3F000000;
	cvt.sat.f32.f32 	%f36, %f35;
	fma.rm.f32 	%f37, %f36, %f23, %f22;
	add.f32 	%f38, %f37, 0fCB40007F;
	neg.f32 	%f39, %f38;
	fma.rn.f32 	%f40, %f34, 0f3FB8AA3B, %f39;
	fma.rn.f32 	%f41, %f34, 0f32A57060, %f40;
	mov.b32 	%r30, %f37;
	shl.b32 	%r31, %r30, 23;
	mov.b32 	%f42, %r31;
	ex2.approx.ftz.f32 	%f43, %f41;
	mul.f32 	%f44, %f43, %f42;
	div.rn.f32 	%f45, %f44, %f2;
	add.s64 	%rd13, %rd10, %rd11;
	st.global.f32 	[%rd13], %f45;
	add.s64 	%rd14, %rd12, %rd11;
	ld.global.f32 	%f46, [%rd14];
	sub.f32 	%f47, %f46, %f1;
	fma.rn.f32 	%f48, %f47, 0f3BBB989D, 0f3F000000;
	cvt.sat.f32.f32 	%f49, %f48;
	fma.rm.f32 	%f50, %f49, %f23, %f22;
	add.f32 	%f51, %f50, 0fCB40007F;
	neg.f32 	%f52, %f51;
	fma.rn.f32 	%f53, %f47, 0f3FB8AA3B, %f52;
	fma.rn.f32 	%f54, %f47, 0f32A57060, %f53;
	mov.b32 	%r32, %f50;
	shl.b32 	%r33, %r32, 23;
	mov.b32 	%f55, %r33;
	ex2.approx.ftz.f32 	%f56, %f54;
	mul.f32 	%f57, %f56, %f55;
	div.rn.f32 	%f58, %f57, %f2;
	add.s64 	%rd15, %rd13, %rd11;
	st.global.f32 	[%rd15], %f58;
	add.s64 	%rd16, %rd14, %rd11;
	ld.global.f32 	%f59, [%rd16];
	sub.f32 	%f60, %f59, %f1;
	fma.rn.f32 	%f61, %f60, 0f3BBB989D, 0f3F000000;
	cvt.sat.f32.f32 	%f62, %f61;
	fma.rm.f32 	%f63, %f62, %f23, %f22;
	add.f32 	%f64, %f63, 0fCB40007F;
	neg.f32 	%f65, %f64;
	fma.rn.f32 	%f66, %f60, 0f3FB8AA3B, %f65;
	fma.rn.f32 	%f67, %f60, 0f32A57060, %f66;
	mov.b32 	%r34, %f63;
	shl.b32 	%r35, %r34, 23;
	mov.b32 	%f68, %r35;
	ex2.approx.ftz.f32 	%f69, %f67;
	mul.f32 	%f70, %f69, %f68;
	div.rn.f32 	%f71, %f70, %f2;
	add.s64 	%rd17, %rd15, %rd11;
	st.global.f32 	[%rd17], %f71;
	add.s32 	%r39, %r36, %r39;
	setp.lt.s32 	%p6, %r39, %r12;
	@%p6 bra 	$L__BB2_6;
$L__BB2_7:
	ret;

}


// ===== COMPILED SASS (sm_100) =====

	.target	sm_100

	.elftype	@"ET_EXEC"


//--------------------- .note.nv.tkinfo           --------------------------
	.section	.note.nv.tkinfo,"",@"SHT_NOTE"
	.sectionflags	@"SHF_NOTE_NV_TKINFO"
	.tkinfo
        /*0018*/ 	.word	0x00000002
        /*0030*/ 	.string	""
        /*0030*/ 	.string	"ptxas"
        /*0030*/ 	.string	"Cuda compilation tools, release 13.0, V13.0.88"
        /*0030*/ 	.string	"Build cuda_13.0.r13.0/compiler.36424714_0"
        /*0030*/ 	.string	"-arch sm_100 -m 64 "



//--------------------- .note.nv.cuinfo           --------------------------
	.section	.note.nv.cuinfo,"",@"SHT_NOTE"
	.sectionflags	@"SHF_NOTE_NV_CUINFO"
        /*0018*/ 	.short	0x0002
        /*001a*/ 	.short	0x0064
        /*001c*/ 	.short	0x0082
	.zero		2


//--------------------- .nv.info                  --------------------------
	.section	.nv.info,"",@"SHT_CUDA_INFO"
	.align	4


	//----- nvinfo : EIATTR_REGCOUNT
	.align		4
        /*0000*/ 	.byte	0x04, 0x2f
        /*0002*/ 	.short	(.L_1 - .L_0)
	.align		4
.L_0:
        /*0004*/ 	.word	index@(_Z27calculate_block_max_and_sumPKfPfS1_i)
        /*0008*/ 	.word	0x0000001d


	//----- nvinfo : EIATTR_FRAME_SIZE
	.align		4
.L_1:
        /*000c*/ 	.byte	0x04, 0x11
        /*000e*/ 	.short	(.L_3 - .L_2)
	.align		4
.L_2:
        /*0010*/ 	.word	index@(_Z27calculate_block_max_and_sumPKfPfS1_i)
        /*0014*/ 	.word	0x00000000


	//----- nvinfo : EIATTR_REGCOUNT
	.align		4
.L_3:
        /*0018*/ 	.byte	0x04, 0x2f
        /*001a*/ 	.short	(.L_5 - .L_4)
	.align		4
.L_4:
        /*001c*/ 	.word	index@(_Z28calculate_global_max_and_sumPfS_S_S_i)
        /*0020*/ 	.word	0x00000015


	//----- nvinfo : EIATTR_FRAME_SIZE
	.align		4
.L_5:
        /*0024*/ 	.byte	0x04, 0x11
        /*0026*/ 	.short	(.L_7 - .L_6)
	.align		4
.L_6:
        /*0028*/ 	.word	index@(_Z28calculate_global_max_and_sumPfS_S_S_i)
        /*002c*/ 	.word	0x00000000


	//----- nvinfo : EIATTR_REGCOUNT
	.align		4
.L_7:
        /*0030*/ 	.byte	0x04, 0x2f
        /*0032*/ 	.short	(.L_9 - .L_8)
	.align		4
.L_8:
        /*0034*/ 	.word	index@(_Z13apply_softmaxPKfPfffi)
        /*0038*/ 	.word	0x0000001b


	//----- nvinfo : EIATTR_FRAME_SIZE
	.align		4
.L_9:
        /*003c*/ 	.byte	0x04, 0x11
        /*003e*/ 	.short	(.L_11 - .L_10)
	.align		4
.L_10:
        /*0040*/ 	.word	index@($__internal_0_$__cuda_sm3x_div_rn_noftz_f32_slowpath)
        /*0044*/ 	.word	0x00000000


	//----- nvinfo : EIATTR_FRAME_SIZE
	.align		4
.L_11:
        /*0048*/ 	.byte	0x04, 0x11
        /*004a*/ 	.short	(.L_13 - .L_12)
	.align		4
.L_12:
        /*004c*/ 	.word	index@(_Z13apply_softmaxPKfPfffi)
        /*0050*/ 	.word	0x00000000


	//----- nvinfo : EIATTR_MIN_STACK_SIZE
	.align		4
.L_13:
        /*0054*/ 	.byte	0x04, 0x12
        /*0056*/ 	.short	(.L_15 - .L_14)
	.align		4
.L_14:
        /*0058*/ 	.word	index@(_Z13apply_softmaxPKfPfffi)
        /*005c*/ 	.word	0x00000000


	//----- nvinfo : EIATTR_MIN_STACK_SIZE
	.align		4
.L_15:
        /*0060*/ 	.byte	0x04, 0x12
        /*0062*/ 	.short	(.L_17 - .L_16)
	.align		4
.L_16:
        /*0064*/ 	.word	index@(_Z28calculate_global_max_and_sumPfS_S_S_i)
        /*0068*/ 	.word	0x00000000


	//----- nvinfo : EIATTR_MIN_STACK_SIZE
	.align		4
.L_17:
        /*006c*/ 	.byte	0x04, 0x12
        /*006e*/ 	.short	(.L_19 - .L_18)
	.align		4
.L_18:
        /*0070*/ 	.word	index@(_Z27calculate_block_max_and_sumPKfPfS1_i)
        /*0074*/ 	.word	0x00000000
.L_19:


//--------------------- .nv.compat                --------------------------
	.section	.nv.compat,"",@"SHT_CUDA_COMPAT_INFO"
	.align	4
        /*0000*/ 	.byte	0x02, 0x09, 0x00, 0x00, 0x02, 0x02, 0x01, 0x00, 0x02, 0x05, 0x05, 0x00, 0x03, 0x07, 0x01, 0x01
        /*0010*/ 	.byte	0x02, 0x03, 0x00, 0x00, 0x02, 0x06, 0x01, 0x00, 0x04, 0x0b, 0x08, 0x00, 0x01, 0x00, 0x00, 0x00
        /*0020*/ 	.byte	0x00, 0x00, 0x00, 0x00


//--------------------- .nv.info._Z13apply_softmaxPKfPfffi --------------------------
	.section	.nv.info._Z13apply_softmaxPKfPfffi,"",@"SHT_CUDA_INFO"
	.sectionflags	@""
	.align	4


	//----- nvinfo : EIATTR_CUDA_API_VERSION
	.align		4
        /*0000*/ 	.byte	0x04, 0x37
        /*0002*/ 	.short	(.L_21 - .L_20)
.L_20:
        /*0004*/ 	.word	0x00000082


	//----- nvinfo : EIATTR_KPARAM_INFO
	.align		4
.L_21:
        /*0008*/ 	.byte	0x04, 0x17
        /*000a*/ 	.short	(.L_23 - .L_22)
.L_22:
        /*000c*/ 	.word	0x00000000
        /*0010*/ 	.short	0x0004
        /*0012*/ 	.short	0x0018
        /*0014*/ 	.byte	0x00, 0xf0, 0x11, 0x00


	//----- nvinfo : EIATTR_KPARAM_INFO
	.align		4
.L_23:
        /*0018*/ 	.byte	0x04, 0x17
        /*001a*/ 	.short	(.L_25 - .L_24)
.L_24:
        /*001c*/ 	.word	0x00000000
        /*0020*/ 	.short	0x0003
        /*0022*/ 	.short	0x0014
        /*0024*/ 	.byte	0x00, 0xf0, 0x11, 0x00


	//----- nvinfo : EIATTR_KPARAM_INFO
	.align		4
.L_25:
        /*0028*/ 	.byte	0x04, 0x17
        /*002a*/ 	.short	(.L_27 - .L_26)
.L_26:
        /*002c*/ 	.word	0x00000000
        /*0030*/ 	.short	0x0002
        /*0032*/ 	.short	0x0010
        /*0034*/ 	.byte	0x00, 0xf0, 0x11, 0x00


	//----- nvinfo : EIATTR_KPARAM_INFO
	.align		4
.L_27:
        /*0038*/ 	.byte	0x04, 0x17
        /*003a*/ 	.short	(.L_29 - .L_28)
.L_28:
        /*003c*/ 	.word	0x00000000
        /*0040*/ 	.short	0x0001
        /*0042*/ 	.short	0x0008
        /*0044*/ 	.byte	0x00, 0xf5, 0x21, 0x00


	//----- nvinfo : EIATTR_KPARAM_INFO
	.align		4
.L_29:
        /*0048*/ 	.byte	0x04, 0x17
        /*004a*/ 	.short	(.L_31 - .L_30)
.L_30:
        /*004c*/ 	.word	0x00000000
        /*0050*/ 	.short	0x0000
        /*0052*/ 	.short	0x0000
        /*0054*/ 	.byte	0x00, 0xf5, 0x21, 0x00


	//----- nvinfo : EIATTR_SPARSE_MMA_MASK
	.align		4
.L_31:
        /*0058*/ 	.byte	0x03, 0x50
        /*005a*/ 	.short	0x0000


	//----- nvinfo : EIATTR_MAXREG_COUNT
	.align		4
        /*005c*/ 	.byte	0x03, 0x1b
        /*005e*/ 	.short	0x00ff


	//----- nvinfo : EIATTR_MERCURY_ISA_VERSION
	.align		4
        /*0060*/ 	.byte	0x03, 0x5f
        /*0062*/ 	.short	0x0101


	//----- nvinfo : EIATTR_VRC_CTA_INIT_COUNT
	.align		4
        /*0064*/ 	.byte	0x02, 0x4a
	.zero		1
	.zero		1


	//----- nvinfo : EIATTR_EXIT_INSTR_OFFSETS
	.align		4
        /*0068*/ 	.byte	0x04, 0x1c
        /*006a*/ 	.short	(.L_33 - .L_32)


	//   ....[0]....
.L_32:
        /*006c*/ 	.word	0x00000090


	//   ....[1]....
        /*0070*/ 	.word	0x00000530


	//   ....[2]....
        /*0074*/ 	.word	0x00000c30


	//----- nvinfo : EIATTR_CRS_STACK_SIZE
	.align		4
.L_33:
        /*0078*/ 	.byte	0x04, 0x1e
        /*007a*/ 	.short	(.L_35 - .L_34)
.L_34:
        /*007c*/ 	.word	0x00000000


	//----- nvinfo : EIATTR_CBANK_PARAM_SIZE
	.align		4
.L_35:
        /*0080*/ 	.byte	0x03, 0x19
        /*0082*/ 	.short	0x001c


	//----- nvinfo : EIATTR_PARAM_CBANK
	.align		4
        /*0084*/ 	.byte	0x04, 0x0a
        /*0086*/ 	.short	(.L_37 - .L_36)
	.align		4
.L_36:
        /*0088*/ 	.word	index@(.nv.constant0._Z13apply_softmaxPKfPfffi)
        /*008c*/ 	.short	0x0380
        /*008e*/ 	.short	0x001c


	//----- nvinfo : EIATTR_SW_WAR
	.align		4
.L_37:
        /*0090*/ 	.byte	0x04, 0x36
        /*0092*/ 	.short	(.L_39 - .L_38)
.L_38:
        /*0094*/ 	.word	0x00000008
.L_39:


//--------------------- .nv.info._Z28calculate_global_max_and_sumPfS_S_S_i --------------------------
	.section	.nv.info._Z28calculate_global_max_and_sumPfS_S_S_i,"",@"SHT_CUDA_INFO"
	.sectionflags	@""
	.align	4


	//----- nvinfo : EIATTR_CUDA_API_VERSION
	.align		4
        /*0000*/ 	.byte	0x04, 0x37
        /*0002*/ 	.short	(.L_41 - .L_40)
.L_40:
        /*0004*/ 	.word	0x00000082


	//----- nvinfo : EIATTR_KPARAM_INFO
	.align		4
.L_41:
        /*0008*/ 	.byte	0x04, 0x17
        /*000a*/ 	.short	(.L_43 - .L_42)
.L_42:
        /*000c*/ 	.word	0x00000000
        /*0010*/ 	.short	0x0004
        /*0012*/ 	.short	0x0020
        /*0014*/ 	.byte	0x00, 0xf0, 0x11, 0x00


	//----- nvinfo : EIATTR_KPARAM_INFO
	.align		4
.L_43:
        /*0018*/ 	.byte	0x04, 0x17
        /*001a*/ 	.short	(.L_45 - .L_44)
.L_44:
        /*001c*/ 	.word	0x00000000
        /*0020*/ 	.short	0x0003
        /*0022*/ 	.short	0x0018
        /*0024*/ 	.byte	0x00, 0xf5, 0x21, 0x00


	//----- nvinfo : EIATTR_KPARAM_INFO
	.align		4
.L_45:
        /*0028*/ 	.byte	0x04, 0x17
        /*002a*/ 	.short	(.L_47 - .L_46)
.L_46:
        /*002c*/ 	.word	0x00000000
        /*0030*/ 	.short	0x0002
        /*0032*/ 	.short	0x0010
        /*0034*/ 	.byte	0x00, 0xf5, 0x21, 0x00


	//----- nvinfo : EIATTR_KPARAM_INFO
	.align		4
.L_47:
        /*0038*/ 	.byte	0x04, 0x17
        /*003a*/ 	.short	(.L_49 - .L_48)
.L_48:
        /*003c*/ 	.word	0x00000000
        /*0040*/ 	.short	0x0001
        /*0042*/ 	.short	0x0008
        /*0044*/ 	.byte	0x00, 0xf5, 0x21, 0x00


	//----- nvinfo : EIATTR_KPARAM_INFO
	.align		4
.L_49:
        /*0048*/ 	.byte	0x04, 0x17
        /*004a*/ 	.short	(.L_51 - .L_50)
.L_50:
        /*004c*/ 	.word	0x00000000
        /*0050*/ 	.short	0x0000
        /*0052*/ 	.short	0x0000
        /*0054*/ 	.byte	0x00, 0xf5, 0x21, 0x00


	//----- nvinfo : EIATTR_SPARSE_MMA_MASK
	.align		4
.L_51:
        /*0058*/ 	.byte	0x03, 0x50
        /*005a*/ 	.short	0x0000


	//----- nvinfo : EIATTR_MAXREG_COUNT
	.align		4
        /*005c*/ 	.byte	0x03, 0x1b
        /*005e*/ 	.short	0x00ff


	//----- nvinfo : EIATTR_NUM_BARRIERS
	.align		4
        /*0060*/ 	.byte	0x02, 0x4c
        /*0062*/ 	.byte	0x01
	.zero		1


	//----- nvinfo : EIATTR_MERCURY_ISA_VERSION
	.align		4
        /*0064*/ 	.byte	0x03, 0x5f
        /*0066*/ 	.short	0x0101


	//----- nvinfo : EIATTR_COOP_GROUP_MASK_REGIDS
	.align		4
        /*0068*/ 	.byte	0x04, 0x29
        /*006a*/ 	.short	(.L_53 - .L_52)


	//   ....[0]....
.L_52:
        /*006c*/ 	.word	0xffffffff


	//   ....[1]....
        /*0070*/ 	.word	0xffffffff


	//   ....[2]....
        /*0074*/ 	.word	0xffffffff


	//   ....[3]....
        /*0078*/ 	.word	0xffffffff


	//   ....[4]....
        /*007c*/ 	.word	0xffffffff


	//   ....[5]....
        /*0080*/ 	.word	0xffffffff


	//   ....[6]....
        /*0084*/ 	.word	0xffffffff


	//   ....[7]....
        /*0088*/ 	.word	0xffffffff


	//   ....[8]....
        /*008c*/ 	.word	0xffffffff


	//   ....[9]....
        /*0090*/ 	.word	0xffffffff


	//   ....[10]....
        /*0094*/ 	.word	0xffffffff


	//   ....[11]....
        /*0098*/ 	.word	0xffffffff


	//   ....[12]....
        /*009c*/ 	.word	0xffffffff


	//   ....[13]....
        /*00a0*/ 	.word	0xffffffff


	//   ....[14]....
        /*00a4*/ 	.word	0xffffffff


	//   ....[15]....
        /*00a8*/ 	.word	0xffffffff


	//   ....[16]....
        /*00ac*/ 	.word	0xffffffff


	//   ....[17]....
        /*00b0*/ 	.word	0xffffffff


	//   ....[18]....
        /*00b4*/ 	.word	0xffffffff


	//   ....[19]....
        /*00b8*/ 	.word	0xffffffff


	//   ....[20]....
        /*00bc*/ 	.word	0x0500000c


	//   ....[21]....
        /*00c0*/ 	.word	0x0500000c


	//   ....[22]....
        /*00c4*/ 	.word	0x0500000c


	//   ....[23]....
        /*00c8*/ 	.word	0x0500000c


	//   ....[24]....
        /*00cc*/ 	.word	0x0500000c


	//   ....[25]....
        /*00d0*/ 	.word	0x0500000c


	//   ....[26]....
        /*00d4*/ 	.word	0x0500000c


	//   ....[27]....
        /*00d8*/ 	.word	0x0500000c


	//   ....[28]....
        /*00dc*/ 	.word	0x0500000c


	//   ....[29]....
        /*00e0*/ 	.word	0x0500000c


	//----- nvinfo : EIATTR_COOP_GROUP_INSTR_OFFSETS
	.align		4
.L_53:
        /*00e4*/ 	.byte	0x04, 0x28
        /*00e6*/ 	.short	(.L_55 - .L_54)


	//   ....[0]....
.L_54:
        /*00e8*/ 	.word	0x00000130


	//   ....[1]....
        /*00ec*/ 	.word	0x000001c0


	//   ....[2]....
        /*00f0*/ 	.word	0x000001f0


	//   ....[3]....
        /*00f4*/ 	.word	0x00000230


	//   ....[4]....
        /*00f8*/ 	.word	0x00000260


	//   ....[5]....
        /*00fc*/ 	.word	0x00000310


	//   ....[6]....
        /*0100*/ 	.word	0x00000330


	//   ....[7]....
        /*0104*/ 	.word	0x00000350


	//   ....[8]....
        /*0108*/ 	.word	0x00000370


	//   ....[9]....
        /*010c*/ 	.word	0x00000390


	//   ....[10]....
        /*0110*/ 	.word	0x000005c0


	//   ....[11]....
        /*0114*/ 	.word	0x00000600


	//   ....[12]....
        /*0118*/ 	.word	0x00000620


	//   ....[13]....
        /*011c*/ 	.word	0x00000640


	//   ....[14]....
        /*0120*/ 	.word	0x00000660


	//   ....[15]....
        /*0124*/ 	.word	0x00000700


	//   ....[16]....
        /*0128*/ 	.word	0x00000720


	//   ....[17]....
        /*012c*/ 	.word	0x00000740


	//   ....[18]....
        /*0130*/ 	.word	0x00000760


	//   ....[19]....
        /*0134*/ 	.word	0x00000780


	//   ....[20]....
        /*0138*/ 	.word	0x00000860


	//   ....[21]....
        /*013c*/ 	.word	0x000008d0


	//   ....[22]....
        /*0140*/ 	.word	0x00000940


	//   ....[23]....
        /*0144*/ 	.word	0x000009b0


	//   ....[24]....
        /*0148*/ 	.word	0x00000a20


	//   ....[25]....
        /*014c*/ 	.word	0x00000aa0


	//   ....[26]....
        /*0150*/ 	.word	0x00000b10


	//   ....[27]....
        /*0154*/ 	.word	0x00000b80


	//   ....[28]....
        /*0158*/ 	.word	0x00000bf0


	//   ....[29]....
        /*015c*/ 	.word	0x00000c60


	//----- nvinfo : EIATTR_VRC_CTA_INIT_COUNT
	.align		4
.L_55:
        /*0160*/ 	.byte	0x02, 0x4a
	.zero		1
	.zero		1


	//----- nvinfo : EIATTR_EXIT_INSTR_OFFSETS
	.align		4
        /*0164*/ 	.byte	0x04, 0x1c
        /*0166*/ 	.short	(.L_57 - .L_56)


	//   ....[0]....
.L_56:
        /*0168*/ 	.word	0x000007b0


	//   ....[1]....
        /*016c*/ 	.word	0x00000800


	//----- nvinfo : EIATTR_CRS_STACK_SIZE
	.align		4
.L_57:
        /*0170*/ 	.byte	0x04, 0x1e
        /*0172*/ 	.short	(.L_59 - .L_58)
.L_58:
        /*0174*/ 	.word	0x00000000


	//----- nvinfo : EIATTR_CBANK_PARAM_SIZE
	.align		4
.L_59:
        /*0178*/ 	.byte	0x03, 0x19
        /*017a*/ 	.short	0x0024


	//----- nvinfo : EIATTR_PARAM_CBANK
	.align		4
        /*017c*/ 	.byte	0x04, 0x0a
        /*017e*/ 	.short	(.L_61 - .L_60)
	.align		4
.L_60:
        /*0180*/ 	.word	index@(.nv.constant0._Z28calculate_global_max_and_sumPfS_S_S_i)
        /*0184*/ 	.short	0x0380
        /*0186*/ 	.short	0x0024


	//----- nvinfo : EIATTR_SW_WAR
	.align		4
.L_61:
        /*0188*/ 	.byte	0x04, 0x36
        /*018a*/ 	.short	(.L_63 - .L_62)
.L_62:
        /*018c*/ 	.word	0x00000008
.L_63:


//--------------------- .nv.info._Z27calculate_block_max_and_sumPKfPfS1_i --------------------------
	.section	.nv.info._Z27calculate_block_max_and_sumPKfPfS1_i,"",@"SHT_CUDA_INFO"
	.sectionflags	@""
	.align	4


	//----- nvinfo : EIATTR_CUDA_API_VERSION
	.align		4
        /*0000*/ 	.byte	0x04, 0x37
        /*0002*/ 	.short	(.L_65 - .L_64)
.L_64:
        /*0004*/ 	.word	0x00000082


	//----- nvinfo : EIATTR_KPARAM_INFO
	.align		4
.L_65:
        /*0008*/ 	.byte	0x04, 0x17
        /*000a*/ 	.short	(.L_67 - .L_66)
.L_66:
        /*000c*/ 	.word	0x00000000
        /*0010*/ 	.short	0x0003
        /*0012*/ 	.short	0x0018
        /*0014*/ 	.byte	0x00, 0xf0, 0x11, 0x00


	//----- nvinfo : EIATTR_KPARAM_INFO
	.align		4
.L_67:
        /*0018*/ 	.byte	0x04, 0x17
        /*001a*/ 	.short	(.L_69 - .L_68)
.L_68:
        /*001c*/ 	.word	0x00000000
        /*0020*/ 	.short	0x0002
        /*0022*/ 	.short	0x0010
        /*0024*/ 	.byte	0x00, 0xf5, 0x21, 0x00


	//----- nvinfo : EIATTR_KPARAM_INFO
	.align		4
.L_69:
        /*0028*/ 	.byte	0x04, 0x17
        /*002a*/ 	.short	(.L_71 - .L_70)
.L_70:
        /*002c*/ 	.word	0x00000000
        /*0030*/ 	.short	0x0001
        /*0032*/ 	.short	0x0008
        /*0034*/ 	.byte	0x00, 0xf5, 0x21, 0x00


	//----- nvinfo : EIATTR_KPARAM_INFO
	.align		4
.L_71:
        /*0038*/ 	.byte	0x04, 0x17
        /*003a*/ 	.short	(.L_73 - .L_72)
.L_72:
        /*003c*/ 	.word	0x00000000
        /*0040*/ 	.short	0x0000
        /*0042*/ 	.short	0x0000
        /*0044*/ 	.byte	0x00, 0xf5, 0x21, 0x00


	//----- nvinfo : EIATTR_SPARSE_MMA_MASK
	.align		4
.L_73:
        /*0048*/ 	.byte	0x03, 0x50
        /*004a*/ 	.short	0x0000


	//----- nvinfo : EIATTR_MAXREG_COUNT
	.align		4
        /*004c*/ 	.byte	0x03, 0x1b
        /*004e*/ 	.short	0x00ff


	//----- nvinfo : EIATTR_NUM_BARRIERS
	.align		4
        /*0050*/ 	.byte	0x02, 0x4c
        /*0052*/ 	.byte	0x01
	.zero		1


	//----- nvinfo : EIATTR_MERCURY_ISA_VERSION
	.align		4
        /*0054*/ 	.byte	0x03, 0x5f
        /*0056*/ 	.short	0x0101


	//----- nvinfo : EIATTR_COOP_GROUP_MASK_REGIDS
	.align		4
        /*0058*/ 	.byte	0x04, 0x29
        /*005a*/ 	.short	(.L_75 - .L_74)


	//   ....[0]....
.L_74:
        /*005c*/ 	.word	0xffffffff


	//   ....[1]....
        /*0060*/ 	.word	0xffffffff


	//   ....[2]....
        /*0064*/ 	.word	0xffffffff


	//   ....[3]....
        /*0068*/ 	.word	0xffffffff


	//   ....[4]....
        /*006c*/ 	.word	0xffffffff


	//   ....[5]....
        /*0070*/ 	.word	0xffffffff


	//   ....[6]....
        /*0074*/ 	.word	0xffffffff


	//   ....[7]....
        /*0078*/ 	.word	0xffffffff


	//   ....[8]....
        /*007c*/ 	.word	0xffffffff


	//   ....[9]....
        /*0080*/ 	.word	0xffffffff


	//   ....[10]....
        /*0084*/ 	.word	0xffffffff


	//   ....[11]....
        /*0088*/ 	.word	0xffffffff


	//   ....[12]....
        /*008c*/ 	.word	0xffffffff


	//   ....[13]....
        /*0090*/ 	.word	0xffffffff


	//   ....[14]....
        /*0094*/ 	.word	0xffffffff


	//   ....[15]....
        /*0098*/ 	.word	0xffffffff


	//   ....[16]....
        /*009c*/ 	.word	0xffffffff


	//   ....[17]....
        /*00a0*/ 	.word	0xffffffff


	//   ....[18]....
        /*00a4*/ 	.word	0xffffffff


	//   ....[19]....
        /*00a8*/ 	.word	0xffffffff


	//   ....[20]....
        /*00ac*/ 	.word	0x0500000e


	//   ....[21]....
        /*00b0*/ 	.word	0x0500000e


	//   ....[22]....
        /*00b4*/ 	.word	0x0500000e


	//   ....[23]....
        /*00b8*/ 	.word	0x0500000e


	//   ....[24]....
        /*00bc*/ 	.word	0x0500000e


	//   ....[25]....
        /*00c0*/ 	.word	0x0500000e


	//   ....[26]....
        /*00c4*/ 	.word	0x0500000e


	//   ....[27]....
        /*00c8*/ 	.word	0x0500000e


	//   ....[28]....
        /*00cc*/ 	.word	0x0500000e


	//   ....[29]....
        /*00d0*/ 	.word	0x0500000e


	//----- nvinfo : EIATTR_COOP_GROUP_INSTR_OFFSETS
	.align		4
.L_75:
        /*00d4*/ 	.byte	0x04, 0x28
        /*00d6*/ 	.short	(.L_77 - .L_76)


	//   ....[0]....
.L_76:
        /*00d8*/ 	.word	0x000004a0


	//   ....[1]....
        /*00dc*/ 	.word	0x00000530


	//   ....[2]....
        /*00e0*/ 	.word	0x00000560


	//   ....[3]....
        /*00e4*/ 	.word	0x00000590


	//   ....[4]....
        /*00e8*/ 	.word	0x000005c0


	//   ....[5]....
        /*00ec*/ 	.word	0x00000670


	//   ....[6]....
        /*00f0*/ 	.word	0x00000690


	//   ....[7]....
        /*00f4*/ 	.word	0x000006b0


	//   ....[8]....
        /*00f8*/ 	.word	0x000006d0


	//   ....[9]....
        /*00fc*/ 	.word	0x000006f0


	//   ....[10]....
        /*0100*/ 	.word	0x00000e50


	//   ....[11]....
        /*0104*/ 	.word	0x00000e90


	//   ....[12]....
        /*0108*/ 	.word	0x00000eb0


	//   ....[13]....
        /*010c*/ 	.word	0x00000ed0


	//   ....[14]....
        /*0110*/ 	.word	0x00000ef0


	//   ....[15]....
        /*0114*/ 	.word	0x00000f90


	//   ....[16]....
        /*0118*/ 	.word	0x00000fb0


	//   ....[17]....
        /*011c*/ 	.word	0x00000fd0


	//   ....[18]....
        /*0120*/ 	.word	0x00000ff0


	//   ....[19]....
        /*0124*/ 	.word	0x00001010


	//   ....[20]....
        /*0128*/ 	.word	0x00001110


	//   ....[21]....
        /*012c*/ 	.word	0x00001180


	//   ....[22]....
        /*0130*/ 	.word	0x000011f0


	//   ....[23]....
        /*0134*/ 	.word	0x00001260


	//   ....[24]....
        /*0138*/ 	.word	0x000012d0


	//   ....[25]....
        /*013c*/ 	.word	0x00001350


	//   ....[26]....
        /*0140*/ 	.word	0x000013c0


	//   ....[27]....
        /*0144*/ 	.word	0x00001430


	//   ....[28]....
        /*0148*/ 	.word	0x000014a0


	//   ....[29]....
        /*014c*/ 	.word	0x00001510


	//----- nvinfo : EIATTR_VRC_CTA_INIT_COUNT
	.align		4
.L_77:
        /*0150*/ 	.byte	0x02, 0x4a
	.zero		1
	.zero		1


	//----- nvinfo : EIATTR_EXIT_INSTR_OFFSETS
	.align		4
        /*0154*/ 	.byte	0x04, 0x1c
        /*0156*/ 	.short	(.L_79 - .L_78)


	//   ....[0]....
.L_78:
        /*0158*/ 	.word	0x00001040


	//   ....[1]....
        /*015c*/ 	.word	0x000010b0


	//----- nvinfo : EIATTR_CRS_STACK_SIZE
	.align		4
.L_79:
        /*0160*/ 	.byte	0x04, 0x1e
        /*0162*/ 	.short	(.L_81 - .L_80)
.L_80:
        /*0164*/ 	.word	0x00000000


	//----- nvinfo : EIATTR_CBANK_PARAM_SIZE
	.align		4
.L_81:
        /*0168*/ 	.byte	0x03, 0x19
        /*016a*/ 	.short	0x001c


	//----- nvinfo : EIATTR_PARAM_CBANK
	.align		4
        /*016c*/ 	.byte	0x04, 0x0a
        /*016e*/ 	.short	(.L_83 - .L_82)
	.align		4
.L_82:
        /*0170*/ 	.word	index@(.nv.constant0._Z27calculate_block_max_and_sumPKfPfS1_i)
        /*0174*/ 	.short	0x0380
        /*0176*/ 	.short	0x001c


	//----- nvinfo : EIATTR_SW_WAR
	.align		4
.L_83:
        /*0178*/ 	.byte	0x04, 0x36
        /*017a*/ 	.short	(.L_85 - .L_84)
.L_84:
        /*017c*/ 	.word	0x00000008
.L_85:


//--------------------- .nv.callgraph             --------------------------
	.section	.nv.callgraph,"",@"SHT_CUDA_CALLGRAPH"
	.align	4
	.sectionentsize	8
	.align		4
        /*0000*/ 	.word	0x00000000
	.align		4
        /*0004*/ 	.word	0xffffffff
	.align		4
        /*0008*/ 	.word	0x00000000
	.align		4
        /*000c*/ 	.word	0xfffffffe
	.align		4
        /*0010*/ 	.word	0x00000000
	.align		4
        /*0014*/ 	.word	0xfffffffd
	.align		4
        /*0018*/ 	.word	0x00000000
	.align		4
        /*001c*/ 	.word	0xfffffffc


//--------------------- .text._Z13apply_softmaxPKfPfffi --------------------------
	.section	.text._Z13apply_softmaxPKfPfffi,"ax",@progbits
	.align	128
        .global         _Z13apply_softmaxPKfPfffi
        .type           _Z13apply_softmaxPKfPfffi,@function
        .size           _Z13apply_softmaxPKfPfffi,(.L_x_80 - _Z13apply_softmaxPKfPfffi)
        .other          _Z13apply_softmaxPKfPfffi,@"STO_CUDA_ENTRY STV_DEFAULT"
_Z13apply_softmaxPKfPfffi:
.text._Z13apply_softmaxPKfPfffi:
[----:B------:R-:W-:Y:S01]  /*0000*/  LDC R1, c[0x0][0x37c] ;  /* 0x0000df00ff017b82 */ /* 0x000fe20000000800 */
[----:B------:R-:W0:Y:S07]  /*0010*/  S2R R0, SR_TID.X ;  /* 0x0000000000007919 */ /* 0x000e2e0000002100 */
[----:B------:R-:W0:Y:S01]  /*0020*/  S2UR UR4, SR_CTAID.X ;  /* 0x00000000000479c3 */ /* 0x000e220000002500 */
[----:B------:R-:W1:Y:S07]  /*0030*/  LDCU UR6, c[0x0][0x398] ;  /* 0x00007300ff0677ac */ /* 0x000e6e0008000800 */
[----:B------:R-:W0:Y:S01]  /*0040*/  LDC R3, c[0x0][0x360] ;  /* 0x0000d800ff037b82 */ /* 0x000e220000000800 */
[----:B------:R-:W2:Y:S01]  /*0050*/  LDCU UR5, c[0x0][0x370] ;  /* 0x00006e00ff0577ac */ /* 0x000ea20008000800 */
[----:B0-----:R-:W-:-:S02]  /*0060*/  IMAD R13, R3, UR4, R0 ;  /* 0x00000004030d7c24 */ /* 0x001fc4000f8e0200 */
[----:B--2---:R-:W-:-:S03]  /*0070*/  IMAD R3, R3, UR5, RZ ;  /* 0x0000000503037c24 */ /* 0x004fc6000f8e02ff */
[----:B-1----:R-:W-:-:S13]  /*0080*/  ISETP.GE.AND P0, PT, R13, UR6, PT ;  /* 0x000000060d007c0c */ /* 0x002fda000bf06270 */
[----:B------:R-:W-:Y:S05]  /*0090*/  @P0 EXIT ;  /* 0x000000000000094d */ /* 0x000fea0003800000 */
[----:B------:R-:W0:Y:S01]  /*00a0*/  I2F.U32.RP R2, R3 ;  /* 0x0000000300027306 */ /* 0x000e220000209000 */
[C---:B------:R-:W-:Y:S01]  /*00b0*/  IMAD.IADD R0, R3.reuse, 0x1, R13 ;  /* 0x0000000103007824 */ /* 0x040fe200078e020d */
[----:B------:R-:W-:Y:S01]  /*00c0*/  IADD3 R9, PT, PT, RZ, -R3, RZ ;  /* 0x80000003ff097210 */ /* 0x000fe20007ffe0ff */
[----:B------:R-:W1:Y:S01]  /*00d0*/  LDCU.64 UR4, c[0x0][0x358] ;  /* 0x00006b00ff0477ac */ /* 0x000e620008000a00 */
[----:B------:R-:W-:Y:S01]  /*00e0*/  ISETP.NE.U32.AND P2, PT, R3, RZ, PT ;  /* 0x000000ff0300720c */ /* 0x000fe20003f45070 */
[----:B------:R-:W-:Y:S01]  /*00f0*/  BSSY.RECONVERGENT B0, `(.L_x_0) ;  /* 0x000003e000007945 */ /* 0x000fe20003800200 */
[C---:B------:R-:W-:Y:S02]  /*0100*/  ISETP.GE.AND P0, PT, R0.reuse, UR6, PT ;  /* 0x0000000600007c0c */ /* 0x040fe4000bf06270 */
[----:B------:R-:W-:Y:S02]  /*0110*/  VIMNMX R7, PT, PT, R0, UR6, !PT ;  /* 0x0000000600077c48 */ /* 0x000fe4000ffe0100 */
[----:B------:R-:W-:-:S04]  /*0120*/  SEL R18, RZ, 0x1, P0 ;  /* 0x00000001ff127807 */ /* 0x000fc80000000000 */
[----:B------:R-:W-:Y:S01]  /*0130*/  IADD3 R0, PT, PT, R7, -R0, -R18 ;  /* 0x8000000007007210 */ /* 0x000fe20007ffe812 */
[----:B0-----:R-:W0:Y:S02]  /*0140*/  MUFU.RCP R2, R2 ;  /* 0x0000000200027308 */ /* 0x001e240000001000 */
[----:B0-----:R-:W-:-:S06]  /*0150*/  IADD3 R4, PT, PT, R2, 0xffffffe, RZ ;  /* 0x0ffffffe02047810 */ /* 0x001fcc0007ffe0ff */
[----:B------:R0:W2:Y:S02]  /*0160*/  F2I.FTZ.U32.TRUNC.NTZ R5, R4 ;  /* 0x0000000400057305 */ /* 0x0000a4000021f000 */
[----:B0-----:R-:W-:Y:S02]  /*0170*/  HFMA2 R4, -RZ, RZ, 0, 0 ;  /* 0x00000000ff047431 */ /* 0x001fe400000001ff */
[----:B--2---:R-:W-:-:S04]  /*0180*/  IMAD R9, R9, R5, RZ ;  /* 0x0000000509097224 */ /* 0x004fc800078e02ff */
[----:B------:R-:W-:-:S06]  /*0190*/  IMAD.HI.U32 R5, R5, R9, R4 ;  /* 0x0000000905057227 */ /* 0x000fcc00078e0004 */
[----:B------:R-:W-:-:S05]  /*01a0*/  IMAD.HI.U32 R5, R5, R0, RZ ;  /* 0x0000000005057227 */ /* 0x000fca00078e00ff */
[----:B------:R-:W-:-:S05]  /*01b0*/  IADD3 R2, PT, PT, -R5, RZ, RZ ;  /* 0x000000ff05027210 */ /* 0x000fca0007ffe1ff */
[----:B------:R-:W-:-:S05]  /*01c0*/  IMAD R0, R3, R2, R0 ;  /* 0x0000000203007224 */ /* 0x000fca00078e0200 */
[----:B------:R-:W-:-:S13]  /*01d0*/  ISETP.GE.U32.AND P0, PT, R0, R3, PT ;  /* 0x000000030000720c */ /* 0x000fda0003f06070 */
[----:B------:R-:W-:Y:S01]  /*01e0*/  @P0 IMAD.IADD R0, R0, 0x1, -R3 ;  /* 0x0000000100000824 */ /* 0x000fe200078e0a03 */
[----:B------:R-:W-:-:S04]  /*01f0*/  @P0 IADD3 R5, PT, PT, R5, 0x1, RZ ;  /* 0x0000000105050810 */ /* 0x000fc80007ffe0ff */
[----:B------:R-:W-:Y:S02]  /*0200*/  ISETP.GE.U32.AND P1, PT, R0, R3, PT ;  /* 0x000000030000720c */ /* 0x000fe40003f26070 */
[----:B------:R-:W0:Y:S11]  /*0210*/  LDC R0, c[0x0][0x394] ;  /* 0x0000e500ff007b82 */ /* 0x000e360000000800 */
[----:B------:R-:W-:-:S02]  /*0220*/  @P1 IADD3 R5, PT, PT, R5, 0x1, RZ ;  /* 0x0000000105051810 */ /* 0x000fc40007ffe0ff */
[----:B------:R-:W-:-:S05]  /*0230*/  @!P2 LOP3.LUT R5, RZ, R3, RZ, 0x33, !PT ;  /* 0x00000003ff05a212 */ /* 0x000fca00078e33ff */
[----:B------:R-:W-:-:S05]  /*0240*/  IMAD.IADD R18, R18, 0x1, R5 ;  /* 0x0000000112127824 */ /* 0x000fca00078e0205 */
[----:B------:R-:W-:-:S04]  /*0250*/  LOP3.LUT R2, R18, 0x3, RZ, 0xc0, !PT ;  /* 0x0000000312027812 */ /* 0x000fc800078ec0ff */
[----:B------:R-:W-:-:S13]  /*0260*/  ISETP.NE.AND P0, PT, R2, 0x3, PT ;  /* 0x000000030200780c */ /* 0x000fda0003f05270 */
[----:B-1----:R-:W-:Y:S05]  /*0270*/  @!P0 BRA `(.L_x_1) ;  /* 0x0000000000948947 */ /* 0x002fea0003800000 */
[----:B------:R-:W1:Y:S01]  /*0280*/  LDC.64 R4, c[0x0][0x380] ;  /* 0x0000e000ff047b82 */ /* 0x000e620000000a00 */
[----:B------:R-:W-:-:S04]  /*0290*/  IADD3 R2, PT, PT, R18, 0x1, RZ ;  /* 0x0000000112027810 */ /* 0x000fc80007ffe0ff */
[----:B------:R-:W-:-:S03]  /*02a0*/  LOP3.LUT R2, R2, 0x3, RZ, 0xc0, !PT ;  /* 0x0000000302027812 */ /* 0x000fc600078ec0ff */
[----:B------:R-:W2:Y:S01]  /*02b0*/  LDC.64 R6, c[0x0][0x388] ;  /* 0x0000e200ff067b82 */ /* 0x000ea20000000a00 */
[----:B------:R-:W-:-:S07]  /*02c0*/  IADD3 R22, PT, PT, -R2, RZ, RZ ;  /* 0x000000ff02167210 */ /* 0x000fce0007ffe1ff */
[----:B------:R-:W3:Y:S02]  /*02d0*/  LDC.64 R8, c[0x0][0x390] ;  /* 0x0000e400ff087b82 */ /* 0x000ee40000000a00 */
.L_x_4:
[----:B-1--4-:R-:W-:-:S06]  /*02e0*/  IMAD.WIDE R10, R13, 0x4, R4 ;  /* 0x000000040d0a7825 */ /* 0x012fcc00078e0204 */
[----:B------:R-:W4:Y:S01]  /*02f0*/  LDG.E R11, desc[UR4][R10.64] ;  /* 0x000000040a0b7981 */ /* 0x000f22000c1e1900 */
[----:B------:R-:W-:Y:S02]  /*0300*/  HFMA2 R17, -RZ, RZ, 3.7421875, 0 ;  /* 0x437c0000ff117431 */ /* 0x000fe400000001ff */
[----:B------:R-:W-:Y:S01]  /*0310*/  IMAD.MOV.U32 R15, RZ, RZ, 0x3bbb989d ;  /* 0x3bbb989dff0f7424 */ /* 0x000fe200078e00ff */
[----:B---3--:R-:W1:Y:S01]  /*0320*/  MUFU.RCP R14, R9 ;  /* 0x00000009000e7308 */ /* 0x008e620000001000 */
[----:B------:R-:W-:Y:S01]  /*0330*/  IADD3 R22, PT, PT, R22, 0x1, RZ ;  /* 0x0000000116167810 */ /* 0x000fe20007ffe0ff */
[----:B------:R-:W-:Y:S03]  /*0340*/  BSSY.RECONVERGENT B1, `(.L_x_2) ;  /* 0x0000015000017945 */ /* 0x000fe60003800200 */
[----:B------:R-:W-:Y:S01]  /*0350*/  ISETP.NE.AND P2, PT, R22, RZ, PT ;  /* 0x000000ff1600720c */ /* 0x000fe20003f45270 */
[----:B----4-:R-:W-:Y:S01]  /*0360*/  FADD R2, R11, -R8 ;  /* 0x800000080b027221 */ /* 0x010fe20000000000 */
[----:B-1----:R-:W-:-:S03]  /*0370*/  FFMA R11, R14, -R9, 1 ;  /* 0x3f8000000e0b7423 */ /* 0x002fc60000000809 */
[----:B------:R-:W-:Y:S01]  /*0380*/  FFMA.SAT R12, R2, R15, 0.5 ;  /* 0x3f000000020c7423 */ /* 0x000fe2000000200f */
[----:B------:R-:W-:-:S03]  /*0390*/  FFMA R14, R14, R11, R14 ;  /* 0x0000000b0e0e7223 */ /* 0x000fc6000000000e */
[----:B------:R-:W-:-:S04]  /*03a0*/  FFMA.RM R12, R12, R17, 12582913 ;  /* 0x4b4000010c0c7423 */ /* 0x000fc80000004011 */
[C---:B------:R-:W-:Y:S01]  /*03b0*/  FADD R15, R12.reuse, -12583039 ;  /* 0xcb40007f0c0f7421 */ /* 0x040fe20000000000 */
[----:B------:R-:W-:-:S03]  /*03c0*/  SHF.L.U32 R19, R12, 0x17, RZ ;  /* 0x000000170c137819 */ /* 0x000fc600000006ff */
[----:B------:R-:W-:-:S04]  /*03d0*/  FFMA R15, R2, 1.4426950216293334961, -R15 ;  /* 0x3fb8aa3b020f7823 */ /* 0x000fc8000000080f */
[----:B------:R-:W-:-:S04]  /*03e0*/  FFMA R15, R2, 1.925963033500011079e-08, R15 ;  /* 0x32a57060020f7823 */ /* 0x000fc8000000000f */
[----:B------:R-:W1:Y:S02]  /*03f0*/  MUFU.EX2 R2, R15 ;  /* 0x0000000f00027308 */ /* 0x000e640000000800 */
[----:B-1----:R-:W-:-:S06]  /*0400*/  FMUL R19, R19, R2 ;  /* 0x0000000213137220 */ /* 0x002fcc0000400000 */
[----:B------:R-:W1:Y:S01]  /*0410*/  FCHK P0, R19, R9 ;  /* 0x0000000913007302 */ /* 0x000e620000000000 */
[----:B------:R-:W-:-:S04]  /*0420*/  FFMA R2, R19, R14, RZ ;  /* 0x0000000e13027223 */ /* 0x000fc800000000ff */
[----:B------:R-:W-:-:S04]  /*0430*/  FFMA R11, R2, -R9, R19 ;  /* 0x80000009020b7223 */ /* 0x000fc80000000013 */
[----:B------:R-:W-:Y:S01]  /*0440*/  FFMA R2, R14, R11, R2 ;  /* 0x0000000b0e027223 */ /* 0x000fe20000000002 */
[----:B--2---:R-:W-:Y:S01]  /*0450*/  IMAD.WIDE R10, R13, 0x4, R6 ;  /* 0x000000040d0a7825 */ /* 0x004fe200078e0206 */
[----:B-1----:R-:W-:Y:S06]  /*0460*/  @!P0 BRA `(.L_x_3) ;  /* 0x0000000000088947 */ /* 0x002fec0003800000 */
[----:B------:R-:W-:-:S07]  /*0470*/  MOV R12, 0x490 ;  /* 0x00000490000c7802 */ /* 0x000fce0000000f00 */
[----:B0-----:R-:W-:Y:S05]  /*0480*/  CALL.REL.NOINC `($__internal_0_$__cuda_sm3x_div_rn_noftz_f32_slowpath) ;  /* 0x0000000400ec7944 */ /* 0x001fea0003c00000 */
.L_x_3:
[----:B------:R-:W-:Y:S05]  /*0490*/  BSYNC.RECONVERGENT B1 ;  /* 0x0000000000017941 */ /* 0x000fea0003800200 */
.L_x_2:
[----:B------:R4:W-:Y:S01]  /*04a0*/  STG.E desc[UR4][R10.64], R2 ;  /* 0x000000020a007986 */ /* 0x0009e2000c101904 */
[----:B------:R-:W-:Y:S01]  /*04b0*/  IMAD.IADD R13, R3, 0x1, R13 ;  /* 0x00000001030d7824 */ /* 0x000fe200078e020d */
[----:B------:R-:W-:Y:S06]  /*04c0*/  @P2 BRA `(.L_x_4) ;  /* 0xfffffffc00842947 */ /* 0x000fec000383ffff */
.L_x_1:
[----:B------:R-:W-:Y:S05]  /*04d0*/  BSYNC.RECONVERGENT B0 ;  /* 0x0000000000007941 */ /* 0x000fea0003800200 */
.L_x_0:
[----:B------:R-:W1:Y:S01]  /*04e0*/  LDC.64 R4, c[0x0][0x380] ;  /* 0x0000e000ff047b82 */ /* 0x000e620000000a00 */
[----:B------:R-:W-:Y:S01]  /*04f0*/  ISETP.GE.U32.AND P0, PT, R18, 0x3, PT ;  /* 0x000000031200780c */ /* 0x000fe20003f06070 */
[----:B------:R-:W2:Y:S06]  /*0500*/  LDCU UR6, c[0x0][0x398] ;  /* 0x00007300ff0677ac */ /* 0x000eac0008000800 */
[----:B------:R-:W3:Y:S08]  /*0510*/  LDC.64 R6, c[0x0][0x388] ;  /* 0x0000e200ff067b82 */ /* 0x000ef00000000a00 */
[----:B------:R-:W0:Y:S01]  /*0520*/  LDC.64 R8, c[0x0][0x390] ;  /* 0x0000e400ff087b82 */ /* 0x000e220000000a00 */
[----:B--2---:R-:W-:Y:S05]  /*0530*/  @!P0 EXIT ;  /* 0x000000000000894d */ /* 0x004fea0003800000 */
.L_x_13:
[----:B-1----:R-:W-:-:S05]  /*0540*/  IMAD.WIDE R22, R13, 0x4, R4 ;  /* 0x000000040d167825 */ /* 0x002fca00078e0204 */
[----:B----4-:R-:W2:Y:S01]  /*0550*/  LDG.E R11, desc[UR4][R22.64] ;  /* 0x00000004160b7981 */ /* 0x010ea2000c1e1900 */
[----:B------:R-:W-:Y:S01]  /*0560*/  HFMA2 R15, -RZ, RZ, 3.7421875, 0 ;  /* 0x437c0000ff0f7431 */ /* 0x000fe200000001ff */
[----:B------:R-:W-:Y:S01]  /*0570*/  MOV R2, 0x3bbb989d ;  /* 0x3bbb989d00027802 */ /* 0x000fe20000000f00 */
[----:B0-----:R-:W0:Y:S01]  /*0580*/  MUFU.RCP R12, R9 ;  /* 0x00000009000c7308 */ /* 0x001e220000001000 */
[----:B------:R-:W-:Y:S01]  /*0590*/  BSSY.RECONVERGENT B0, `(.L_x_5) ;  /* 0x0000013000007945 */ /* 0x000fe20003800200 */
[----:B--2---:R-:W-:-:S04]  /*05a0*/  FADD R11, R11, -R8 ;  /* 0x800000080b0b7221 */ /* 0x004fc80000000000 */
[----:B------:R-:W-:-:S04]  /*05b0*/  FFMA.SAT R2, R11, R2, 0.5 ;  /* 0x3f0000000b027423 */ /* 0x000fc80000002002 */
[----:B------:R-:W-:Y:S01]  /*05c0*/  FFMA.RM R2, R2, R15, 12582913 ;  /* 0x4b40000102027423 */ /* 0x000fe2000000400f */
[----:B0-----:R-:W-:-:S03]  /*05d0*/  FFMA R15, R12, -R9, 1 ;  /* 0x3f8000000c0f7423 */ /* 0x001fc60000000809 */
[C---:B------:R-:W-:Y:S01]  /*05e0*/  FADD R10, R2.reuse, -12583039 ;  /* 0xcb40007f020a7421 */ /* 0x040fe20000000000 */
[----:B------:R-:W-:-:S03]  /*05f0*/  SHF.L.U32 R2, R2, 0x17, RZ ;  /* 0x0000001702027819 */ /* 0x000fc600000006ff */
[----:B------:R-:W-:-:S04]  /*0600*/  FFMA R10, R11, 1.4426950216293334961, -R10 ;  /* 0x3fb8aa3b0b0a7823 */ /* 0x000fc8000000080a */
[----:B------:R-:W-:-:S04]  /*0610*/  FFMA R10, R11, 1.925963033500011079e-08, R10 ;  /* 0x32a570600b0a7823 */ /* 0x000fc8000000000a */
[----:B------:R-:W0:Y:S02]  /*0620*/  MUFU.EX2 R11, R10 ;  /* 0x0000000a000b7308 */ /* 0x000e240000000800 */
[----:B0-----:R-:W-:Y:S01]  /*0630*/  FMUL R19, R2, R11 ;  /* 0x0000000b02137220 */ /* 0x001fe20000400000 */
[----:B------:R-:W-:-:S05]  /*0640*/  FFMA R2, R12, R15, R12 ;  /* 0x0000000f0c027223 */ /* 0x000fca000000000c */
[----:B------:R-:W0:Y:S01]  /*0650*/  FCHK P0, R19, R9 ;  /* 0x0000000913007302 */ /* 0x000e220000000000 */
[----:B------:R-:W-:-:S04]  /*0660*/  FFMA R11, R2, R19, RZ ;  /* 0x00000013020b7223 */ /* 0x000fc800000000ff */
[----:B------:R-:W-:-:S04]  /*0670*/  FFMA R12, R11, -R9, R19 ;  /* 0x800000090b0c7223 */ /* 0x000fc80000000013 */
[----:B------:R-:W-:Y:S01]  /*0680*/  FFMA R2, R2, R12, R11 ;  /* 0x0000000c02027223 */ /* 0x000fe2000000000b */
[----:B0-----:R-:W-:Y:S06]  /*0690*/  @!P0 BRA `(.L_x_6) ;  /* 0x0000000000088947 */ /* 0x001fec0003800000 */
[----:B------:R-:W-:-:S07]  /*06a0*/  MOV R12, 0x6c0 ;  /* 0x000006c0000c7802 */ /* 0x000fce0000000f00 */
[----:B---3--:R-:W-:Y:S05]  /*06b0*/  CALL.REL.NOINC `($__internal_0_$__cuda_sm3x_div_rn_noftz_f32_slowpath) ;  /* 0x0000000400607944 */ /* 0x008fea0003c00000 */
.L_x_6:
[----:B------:R-:W-:Y:S05]  /*06c0*/  BSYNC.RECONVERGENT B0 ;  /* 0x0000000000007941 */ /* 0x000fea0003800200 */
.L_x_5:
[----:B---3--:R-:W-:-:S04]  /*06d0*/  IMAD.WIDE R10, R13, 0x4, R6 ;  /* 0x000000040d0a7825 */ /* 0x008fc800078e0206 */
[----:B------:R-:W-:Y:S01]  /*06e0*/  IMAD.WIDE R22, R3, 0x4, R22 ;  /* 0x0000000403167825 */ /* 0x000fe200078e0216 */
[----:B------:R0:W-:Y:S04]  /*06f0*/  STG.E desc[UR4][R10.64], R2 ;  /* 0x000000020a007986 */ /* 0x0001e8000c101904 */
[----:B------:R-:W2:Y:S01]  /*0700*/  LDG.E R15, desc[UR4][R22.64] ;  /* 0x00000004160f7981 */ /* 0x000ea2000c1e1900 */
[----:B------:R-:W-:Y:S01]  /*0710*/  IMAD.MOV.U32 R12, RZ, RZ, 0x3bbb989d ;  /* 0x3bbb989dff0c7424 */ /* 0x000fe200078e00ff */
[----:B------:R-:W-:Y:S01]  /*0720*/  MOV R17, 0x437c0000 ;  /* 0x437c000000117802 */ /* 0x000fe20000000f00 */
[----:B------:R-:W1:Y:S01]  /*0730*/  MUFU.RCP R16, R9 ;  /* 0x0000000900107308 */ /* 0x000e620000001000 */
[----:B------:R-:W-:Y:S01]  /*0740*/  BSSY.RECONVERGENT B0, `(.L_x_7) ;  /* 0x0000013000007945 */ /* 0x000fe20003800200 */
[----:B--2---:R-:W-:-:S04]  /*0750*/  FADD R15, R15, -R8 ;  /* 0x800000080f0f7221 */ /* 0x004fc80000000000 */
[----:B------:R-:W-:-:S04]  /*0760*/  FFMA.SAT R12, R15, R12, 0.5 ;  /* 0x3f0000000f0c7423 */ /* 0x000fc8000000200c */
[----:B------:R-:W-:Y:S01]  /*0770*/  FFMA.RM R12, R12, R17, 12582913 ;  /* 0x4b4000010c0c7423 */ /* 0x000fe20000004011 */
[----:B-1----:R-:W-:-:S03]  /*0780*/  FFMA R17, R16, -R9, 1 ;  /* 0x3f80000010117423 */ /* 0x002fc60000000809 */
[C---:B------:R-:W-:Y:S01]  /*0790*/  FADD R14, R12.reuse, -12583039 ;  /* 0xcb40007f0c0e7421 */ /* 0x040fe20000000000 */
[----:B------:R-:W-:Y:S01]  /*07a0*/  SHF.L.U32 R12, R12, 0x17, RZ ;  /* 0x000000170c0c7819 */ /* 0x000fe200000006ff */
[----:B0-----:R-:W-:Y:S02]  /*07b0*/  FFMA R2, R16, R17, R16 ;  /* 0x0000001110027223 */ /* 0x001fe40000000010 */
[----:B------:R-:W-:-:S04]  /*07c0*/  FFMA R14, R15, 1.4426950216293334961, -R14 ;  /* 0x3fb8aa3b0f0e7823 */ /* 0x000fc8000000080e */
[----:B------:R-:W-:-:S04]  /*07d0*/  FFMA R14, R15, 1.925963033500011079e-08, R14 ;  /* 0x32a570600f0e7823 */ /* 0x000fc8000000000e */
[----:B------:R-:W0:Y:S02]  /*07e0*/  MUFU.EX2 R15, R14 ;  /* 0x0000000e000f7308 */ /* 0x000e240000000800 */
[----:B0-----:R-:W-:-:S06]  /*07f0*/  FMUL R19, R12, R15 ;  /* 0x0000000f0c137220 */ /* 0x001fcc0000400000 */
[----:B------:R-:W0:Y:S01]  /*0800*/  FCHK P0, R19, R9 ;  /* 0x0000000913007302 */ /* 0x000e220000000000 */
[----:B------:R-:W-:-:S04]  /*0810*/  FFMA R12, R2, R19, RZ ;  /* 0x00000013020c7223 */ /* 0x000fc800000000ff */
[----:B------:R-:W-:-:S04]  /*0820*/  FFMA R15, R12, -R9, R19 ;  /* 0x800000090c0f7223 */ /* 0x000fc80000000013 */
[----:B------:R-:W-:Y:S01]  /*0830*/  FFMA R2, R2, R15, R12 ;  /* 0x0000000f02027223 */ /* 0x000fe2000000000c */
[----:B0-----:R-:W-:Y:S06]  /*0840*/  @!P0 BRA `(.L_x_8) ;  /* 0x0000000000088947 */ /* 0x001fec0003800000 */
[----:B------:R-:W-:-:S07]  /*0850*/  MOV R12, 0x870 ;  /* 0x00000870000c7802 */ /* 0x000fce0000000f00 */
[----:B------:R-:W-:Y:S05]  /*0860*/  CALL.REL.NOINC `($__internal_0_$__cuda_sm3x_div_rn_noftz_f32_slowpath) ;  /* 0x0000000000f47944 */ /* 0x000fea0003c00000 */
.L_x_8:
[----:B------:R-:W-:Y:S05]  /*0870*/  BSYNC.RECONVERGENT B0 ;  /* 0x0000000000007941 */ /* 0x000fea0003800200 */
.L_x_7:
[----:B------:R-:W-:-:S04]  /*0880*/  IMAD.WIDE R10, R3, 0x4, R10 ;  /* 0x00000004030a7825 */ /* 0x000fc800078e020a */
[----:B------:R-:W-:Y:S01]  /*0890*/  IMAD.WIDE R22, R3, 0x4, R22 ;  /* 0x0000000403167825 */ /* 0x000fe200078e0216 */
[----:B------:R0:W-:Y:S04]  /*08a0*/  STG.E desc[UR4][R10.64], R2 ;  /* 0x000000020a007986 */ /* 0x0001e8000c101904 */
[----:B------:R-:W2:Y:S01]  /*08b0*/  LDG.E R15, desc[UR4][R22.64] ;  /* 0x00000004160f7981 */ /* 0x000ea2000c1e1900 */
[----:B------:R-:W-:Y:S02]  /*08c0*/  HFMA2 R12, -RZ, RZ, 0.96630859375, -0.0022525787353515625 ;  /* 0x3bbb989dff0c7431 */ /* 0x000fe400000001ff */
[----:B------:R-:W-:Y:S01]  /*08d0*/  IMAD.MOV.U32 R17, RZ, RZ, 0x437c0000 ;  /* 0x437c0000ff117424 */ /* 0x000fe200078e00ff */
        /* <DEDUP_REMOVED lines=20> */
.L_x_10:
[----:B------:R-:W-:Y:S05]  /*0a20*/  BSYNC.RECONVERGENT B0 ;  /* 0x0000000000007941 */ /* 0x000fea0003800200 */
.L_x_9:
[----:B------:R-:W-:-:S04]  /*0a30*/  IMAD.WIDE R10, R3, 0x4, R10 ;  /* 0x00000004030a7825 */ /* 0x000fc800078e020a */
[----:B------:R-:W-:Y:S01]  /*0a40*/  IMAD.WIDE R22, R3, 0x4, R22 ;  /* 0x0000000403167825 */ /* 0x000fe200078e0216 */
[----:B------:R0:W-:Y:S05]  /*0a50*/  STG.E desc[UR4][R10.64], R2 ;  /* 0x000000020a007986 */ /* 0x0001ea000c101904 */
[----:B------:R-:W2:Y:S01]  /*0a60*/  LDG.E R23, desc[UR4][R22.64] ;  /* 0x0000000416177981 */ /* 0x000ea2000c1e1900 */
[----:B------:R-:W-:Y:S01]  /*0a70*/  HFMA2 R17, -RZ, RZ, 3.7421875, 0 ;  /* 0x437c0000ff117431 */ /* 0x000fe200000001ff */
        /* <DEDUP_REMOVED lines=8> */
[----:B------:R-:W-:Y:S02]  /*0b00*/  IMAD.SHL.U32 R14, R14, 0x800000, RZ ;  /* 0x008000000e0e7824 */ /* 0x000fe400078e00ff */
[----:B0-----:R-:W-:Y:S01]  /*0b10*/  FFMA R2, R16, R17, R16 ;  /* 0x0000001110027223 */ /* 0x001fe20000000010 */
[----:B------:R-:W-:-:S04]  /*0b20*/  FFMA R15, R12, 1.4426950216293334961, -R15 ;  /* 0x3fb8aa3b0c0f7823 */ /* 0x000fc8000000080f */
[----:B------:R-:W-:-:S06]  /*0b30*/  FFMA R15, R12, 1.925963033500011079e-08, R15 ;  /* 0x32a570600c0f7823 */ /* 0x000fcc000000000f */
        /* <DEDUP_REMOVED lines=9> */
.L_x_12:
[----:B------:R-:W-:Y:S05]  /*0bd0*/  BSYNC.RECONVERGENT B0 ;  /* 0x0000000000007941 */ /* 0x000fea0003800200 */
.L_x_11:
[C---:B------:R-:W-:Y:S01]  /*0be0*/  IMAD.WIDE R10, R3.reuse, 0x4, R10 ;  /* 0x00000004030a7825 */ /* 0x040fe200078e020a */
[----:B------:R-:W-:-:S04]  /*0bf0*/  LEA R13, R3, R13, 0x2 ;  /* 0x0000000d030d7211 */ /* 0x000fc800078e10ff */
[----:B------:R2:W-:Y:S01]  /*0c00*/  STG.E desc[UR4][R10.64], R2 ;  /* 0x000000020a007986 */ /* 0x0005e2000c101904 */
[----:B------:R-:W-:-:S13]  /*0c10*/  ISETP.GE.AND P0, PT, R13, UR6, PT ;  /* 0x000000060d007c0c */ /* 0x000fda000bf06270 */
[----:B--2---:R-:W-:Y:S05]  /*0c20*/  @!P0 BRA `(.L_x_13) ;  /* 0xfffffff800448947 */ /* 0x004fea000383ffff */
[----:B------:R-:W-:Y:S05]  /*0c30*/  EXIT ;  /* 0x000000000000794d */ /* 0x000fea0003800000 */
        .weak           $__internal_0_$__cuda_sm3x_div_rn_noftz_f32_slowpath
        .type           $__internal_0_$__cuda_sm3x_div_rn_noftz_f32_slowpath,@function
        .size           $__internal_0_$__cuda_sm3x_div_rn_noftz_f32_slowpath,(.L_x_80 - $__internal_0_$__cuda_sm3x_div_rn_noftz_f32_slowpath)
$__internal_0_$__cuda_sm3x_div_rn_noftz_f32_slowpath:
[--C-:B------:R-:W-:Y:S01]  /*0c40*/  SHF.R.U32.HI R17, RZ, 0x17, R0.reuse ;  /* 0x00000017ff117819 */ /* 0x100fe20000011600 */
[----:B------:R-:W-:Y:S01]  /*0c50*/  BSSY.RECONVERGENT B2, `(.L_x_14) ;  /* 0x0000063000027945 */ /* 0x000fe20003800200 */
[----:B------:R-:W-:Y:S01]  /*0c60*/  SHF.R.U32.HI R14, RZ, 0x17, R19 ;  /* 0x00000017ff0e7819 */ /* 0x000fe20000011613 */
[----:B------:R-:W-:Y:S01]  /*0c70*/  IMAD.MOV.U32 R20, RZ, RZ, R0 ;  /* 0x000000ffff147224 */ /* 0x000fe200078e0000 */
[----:B------:R-:W-:Y:S02]  /*0c80*/  LOP3.LUT R17, R17, 0xff, RZ, 0xc0, !PT ;  /* 0x000000ff11117812 */ /* 0x000fe400078ec0ff */
[----:B------:R-:W-:Y:S02]  /*0c90*/  LOP3.LUT R14, R14, 0xff, RZ, 0xc0, !PT ;  /* 0x000000ff0e0e7812 */ /* 0x000fe400078ec0ff */
[----:B------:R-:W-:Y:S02]  /*0ca0*/  IADD3 R2, PT, PT, R17, -0x1, RZ ;  /* 0xffffffff11027810 */ /* 0x000fe40007ffe0ff */
[----:B------:R-:W-:-:S02]  /*0cb0*/  IADD3 R15, PT, PT, R14, -0x1, RZ ;  /* 0xffffffff0e0f7810 */ /* 0x000fc40007ffe0ff */
[----:B------:R-:W-:-:S04]  /*0cc0*/  ISETP.GT.U32.AND P0, PT, R2, 0xfd, PT ;  /* 0x000000fd0200780c */ /* 0x000fc80003f04070 */
[----:B------:R-:W-:-:S13]  /*0cd0*/  ISETP.GT.U32.OR P0, PT, R15, 0xfd, P0 ;  /* 0x000000fd0f00780c */ /* 0x000fda0000704470 */
[----:B------:R-:W-:Y:S01]  /*0ce0*/  @!P0 MOV R16, RZ ;  /* 0x000000ff00108202 */ /* 0x000fe20000000f00 */
[----:B------:R-:W-:Y:S06]  /*0cf0*/  @!P0 BRA `(.L_x_15) ;  /* 0x00000000005c8947 */ /* 0x000fec0003800000 */
[----:B------:R-:W-:Y:S02]  /*0d00*/  FSETP.GTU.FTZ.AND P0, PT, |R19|, +INF , PT ;  /* 0x7f8000001300780b */ /* 0x000fe40003f1c200 */
[----:B------:R-:W-:-:S04]  /*0d10*/  FSETP.GTU.FTZ.AND P1, PT, |R0|, +INF , PT ;  /* 0x7f8000000000780b */ /* 0x000fc80003f3c200 */
[----:B------:R-:W-:-:S13]  /*0d20*/  PLOP3.LUT P0, PT, P0, P1, PT, 0xf8, 0x8f ;  /* 0x00000000008f781c */ /* 0x000fda0000703f70 */
[----:B------:R-:W-:Y:S05]  /*0d30*/  @P0 BRA `(.L_x_16) ;  /* 0x00000004004c0947 */ /* 0x000fea0003800000 */
[----:B------:R-:W-:-:S13]  /*0d40*/  LOP3.LUT P0, RZ, R20, 0x7fffffff, R19, 0xc8, !PT ;  /* 0x7fffffff14ff7812 */ /* 0x000fda000780c813 */
[----:B------:R-:W-:Y:S05]  /*0d50*/  @!P0 BRA `(.L_x_17) ;  /* 0x00000004003c8947 */ /* 0x000fea0003800000 */
[C---:B------:R-:W-:Y:S02]  /*0d60*/  FSETP.NEU.FTZ.AND P3, PT, |R19|.reuse, +INF , PT ;  /* 0x7f8000001300780b */ /* 0x040fe40003f7d200 */
[----:B------:R-:W-:Y:S02]  /*0d70*/  FSETP.NEU.FTZ.AND P1, PT, |R0|, +INF , PT ;  /* 0x7f8000000000780b */ /* 0x000fe40003f3d200 */
[----:B------:R-:W-:-:S11]  /*0d80*/  FSETP.NEU.FTZ.AND P0, PT, |R19|, +INF , PT ;  /* 0x7f8000001300780b */ /* 0x000fd60003f1d200 */
[----:B------:R-:W-:Y:S05]  /*0d90*/  @!P1 BRA !P3, `(.L_x_17) ;  /* 0x00000004002c9947 */ /* 0x000fea0005800000 */
[----:B------:R-:W-:-:S04]  /*0da0*/  LOP3.LUT P3, RZ, R19, 0x7fffffff, RZ, 0xc0, !PT ;  /* 0x7fffffff13ff7812 */ /* 0x000fc8000786c0ff */
[----:B------:R-:W-:-:S13]  /*0db0*/  PLOP3.LUT P1, PT, P1, P3, PT, 0x2f, 0xf2 ;  /* 0x0000000000f2781c */ /* 0x000fda0000f26577 */
[----:B------:R-:W-:Y:S05]  /*0dc0*/  @P1 BRA `(.L_x_18) ;  /* 0x0000000400181947 */ /* 0x000fea0003800000 */
[----:B------:R-:W-:-:S04]  /*0dd0*/  LOP3.LUT P1, RZ, R20, 0x7fffffff, RZ, 0xc0, !PT ;  /* 0x7fffffff14ff7812 */ /* 0x000fc8000782c0ff */
[----:B------:R-:W-:-:S13]  /*0de0*/  PLOP3.LUT P0, PT, P0, P1, PT, 0x2f, 0xf2 ;  /* 0x0000000000f2781c */ /* 0x000fda0000702577 */
[----:B------:R-:W-:Y:S05]  /*0df0*/  @P0 BRA `(.L_x_19) ;  /* 0x0000000400000947 */ /* 0x000fea0003800000 */
[----:B------:R-:W-:Y:S02]  /*0e00*/  ISETP.GE.AND P0, PT, R15, RZ, PT ;  /* 0x000000ff0f00720c */ /* 0x000fe40003f06270 */
[----:B------:R-:W-:-:S11]  /*0e10*/  ISETP.GE.AND P1, PT, R2, RZ, PT ;  /* 0x000000ff0200720c */ /* 0x000fd60003f26270 */
[----:B------:R-:W-:Y:S01]  /*0e20*/  @P0 MOV R16, RZ ;  /* 0x000000ff00100202 */ /* 0x000fe20000000f00 */
[----:B------:R-:W-:Y:S01]  /*0e30*/  @!P0 FFMA R19, R19, 1.84467440737095516160e+19, RZ ;  /* 0x5f80000013138823 */ /* 0x000fe200000000ff */
[----:B------:R-:W-:Y:S01]  /*0e40*/  @!P0 MOV R16, 0xffffffc0 ;  /* 0xffffffc000108802 */ /* 0x000fe20000000f00 */
[----:B------:R-:W-:-:S04]  /*0e50*/  @!P1 FFMA R20, R0, 1.84467440737095516160e+19, RZ ;  /* 0x5f80000000149823 */ /* 0x000fc800000000ff */
[----:B------:R-:W-:-:S07]  /*0e60*/  @!P1 VIADD R16, R16, 0x40 ;  /* 0x0000004010109836 */ /* 0x000fce0000000000 */
.L_x_15:
[----:B------:R-:W-:Y:S01]  /*0e70*/  LEA R15, R17, 0xc0800000, 0x17 ;  /* 0xc0800000110f7811 */ /* 0x000fe200078eb8ff */
[----:B------:R-:W-:Y:S01]  /*0e80*/  BSSY.RECONVERGENT B3, `(.L_x_20) ;  /* 0x0000036000037945 */ /* 0x000fe20003800200 */
[----:B------:R-:W-:Y:S02]  /*0e90*/  IADD3 R14, PT, PT, R14, -0x7f, RZ ;  /* 0xffffff810e0e7810 */ /* 0x000fe40007ffe0ff */
[----:B------:R-:W-:Y:S02]  /*0ea0*/  IADD3 R24, PT, PT, -R15, R20, RZ ;  /* 0x000000140f187210 */ /* 0x000fe40007ffe1ff */
[C---:B------:R-:W-:Y:S01]  /*0eb0*/  IADD3 R17, PT, PT, R14.reuse, 0x7f, -R17 ;  /* 0x0000007f0e117810 */ /* 0x040fe20007ffe811 */
[----:B------:R-:W-:Y:S01]  /*0ec0*/  IMAD R2, R14, -0x800000, R19 ;  /* 0xff8000000e027824 */ /* 0x000fe200078e0213 */
[----:B------:R-:W0:Y:S01]  /*0ed0*/  MUFU.RCP R20, R24 ;  /* 0x0000001800147308 */ /* 0x000e220000001000 */
[----:B------:R-:W-:Y:S01]  /*0ee0*/  FADD.FTZ R15, -R24, -RZ ;  /* 0x800000ff180f7221 */ /* 0x000fe20000010100 */
[----:B------:R-:W-:-:S03]  /*0ef0*/  IADD3 R17, PT, PT, R17, R16, RZ ;  /* 0x0000001011117210 */ /* 0x000fc60007ffe0ff */
[----:B0-----:R-:W-:-:S04]  /*0f00*/  FFMA R21, R20, R15, 1 ;  /* 0x3f80000014157423 */ /* 0x001fc8000000000f */
[----:B------:R-:W-:-:S04]  /*0f10*/  FFMA R19, R20, R21, R20 ;  /* 0x0000001514137223 */ /* 0x000fc80000000014 */
[----:B------:R-:W-:-:S04]  /*0f20*/  FFMA R20, R2, R19, RZ ;  /* 0x0000001302147223 */ /* 0x000fc800000000ff */
[----:B------:R-:W-:-:S04]  /*0f30*/  FFMA R21, R15, R20, R2 ;  /* 0x000000140f157223 */ /* 0x000fc80000000002 */
[----:B------:R-:W-:-:S04]  /*0f40*/  FFMA R20, R19, R21, R20 ;  /* 0x0000001513147223 */ /* 0x000fc80000000014 */
[----:B------:R-:W-:-:S04]  /*0f50*/  FFMA R15, R15, R20, R2 ;  /* 0x000000140f0f7223 */ /* 0x000fc80000000002 */
[----:B------:R-:W-:-:S05]  /*0f60*/  FFMA R2, R19, R15, R20 ;  /* 0x0000000f13027223 */ /* 0x000fca0000000014 */
[----:B------:R-:W-:-:S04]  /*0f70*/  SHF.R.U32.HI R14, RZ, 0x17, R2 ;  /* 0x00000017ff0e7819 */ /* 0x000fc80000011602 */
[----:B------:R-:W-:-:S05]  /*0f80*/  LOP3.LUT R14, R14, 0xff, RZ, 0xc0, !PT ;  /* 0x000000ff0e0e7812 */ /* 0x000fca00078ec0ff */
[----:B------:R-:W-:-:S05]  /*0f90*/  IMAD.IADD R14, R14, 0x1, R17 ;  /* 0x000000010e0e7824 */ /* 0x000fca00078e0211 */
[----:B------:R-:W-:-:S04]  /*0fa0*/  IADD3 R16, PT, PT, R14, -0x1, RZ ;  /* 0xffffffff0e107810 */ /* 0x000fc80007ffe0ff */
[----:B------:R-:W-:-:S13]  /*0fb0*/  ISETP.GE.U32.AND P0, PT, R16, 0xfe, PT ;  /* 0x000000fe1000780c */ /* 0x000fda0003f06070 */
[----:B------:R-:W-:Y:S05]  /*0fc0*/  @!P0 BRA `(.L_x_21) ;  /* 0x0000000000808947 */ /* 0x000fea0003800000 */
[----:B------:R-:W-:-:S13]  /*0fd0*/  ISETP.GT.AND P0, PT, R14, 0xfe, PT ;  /* 0x000000fe0e00780c */ /* 0x000fda0003f04270 */
[----:B------:R-:W-:Y:S05]  /*0fe0*/  @P0 BRA `(.L_x_22) ;  /* 0x00000000006c0947 */ /* 0x000fea0003800000 */
[----:B------:R-:W-:-:S13]  /*0ff0*/  ISETP.GE.AND P0, PT, R14, 0x1, PT ;  /* 0x000000010e00780c */ /* 0x000fda0003f06270 */
[----:B------:R-:W-:Y:S05]  /*1000*/  @P0 BRA `(.L_x_23) ;  /* 0x0000000000740947 */ /* 0x000fea0003800000 */
[----:B------:R-:W-:Y:S02]  /*1010*/  ISETP.GE.AND P0, PT, R14, -0x18, PT ;  /* 0xffffffe80e00780c */ /* 0x000fe40003f06270 */
[----:B------:R-:W-:-:S11]  /*1020*/  LOP3.LUT R2, R2, 0x80000000, RZ, 0xc0, !PT ;  /* 0x8000000002027812 */ /* 0x000fd600078ec0ff */
[----:B------:R-:W-:Y:S05]  /*1030*/  @!P0 BRA `(.L_x_23) ;  /* 0x0000000000688947 */ /* 0x000fea0003800000 */
[CCC-:B------:R-:W-:Y:S01]  /*1040*/  FFMA.RZ R16, R19.reuse, R15.reuse, R20.reuse ;  /* 0x0000000f13107223 */ /* 0x1c0fe2000000c014 */
[CCC-:B------:R-:W-:Y:S01]  /*1050*/  FFMA.RP R17, R19.reuse, R15.reuse, R20.reuse ;  /* 0x0000000f13117223 */ /* 0x1c0fe20000008014 */
[----:B------:R-:W-:Y:S01]  /*1060*/  FFMA.RM R20, R19, R15, R20 ;  /* 0x0000000f13147223 */ /* 0x000fe20000004014 */
[----:B------:R-:W-:Y:S02]  /*1070*/  IADD3 R15, PT, PT, R14, 0x20, RZ ;  /* 0x000000200e0f7810 */ /* 0x000fe40007ffe0ff */
[----:B------:R-:W-:Y:S02]  /*1080*/  LOP3.LUT R16, R16, 0x7fffff, RZ, 0xc0, !PT ;  /* 0x007fffff10107812 */ /* 0x000fe400078ec0ff */
[----:B------:R-:W-:Y:S02]  /*1090*/  ISETP.NE.AND P3, PT, R14, RZ, PT ;  /* 0x000000ff0e00720c */ /* 0x000fe40003f65270 */
[----:B------:R-:W-:Y:S02]  /*10a0*/  LOP3.LUT R16, R16, 0x800000, RZ, 0xfc, !PT ;  /* 0x0080000010107812 */ /* 0x000fe400078efcff */
[----:B------:R-:W-:-:S02]  /*10b0*/  ISETP.NE.AND P1, PT, R14, RZ, PT ;  /* 0x000000ff0e00720c */ /* 0x000fc40003f25270 */
[----:B------:R-:W-:Y:S02]  /*10c0*/  IADD3 R14, PT, PT, -R14, RZ, RZ ;  /* 0x000000ff0e0e7210 */ /* 0x000fe40007ffe1ff */
[----:B------:R-:W-:Y:S02]  /*10d0*/  SHF.L.U32 R15, R16, R15, RZ ;  /* 0x0000000f100f7219 */ /* 0x000fe400000006ff */
[----:B------:R-:W-:Y:S02]  /*10e0*/  FSETP.NEU.FTZ.AND P0, PT, R17, R20, PT ;  /* 0x000000141100720b */ /* 0x000fe40003f1d000 */
[----:B------:R-:W-:Y:S02]  /*10f0*/  SEL R17, R14, RZ, P3 ;  /* 0x000000ff0e117207 */ /* 0x000fe40001800000 */
[----:B------:R-:W-:Y:S02]  /*1100*/  ISETP.NE.AND P1, PT, R15, RZ, P1 ;  /* 0x000000ff0f00720c */ /* 0x000fe40000f25270 */
[----:B------:R-:W-:-:S02]  /*1110*/  SHF.R.U32.HI R17, RZ, R17, R16 ;  /* 0x00000011ff117219 */ /* 0x000fc40000011610 */
[----:B------:R-:W-:Y:S02]  /*1120*/  PLOP3.LUT P0, PT, P0, P1, PT, 0xf8, 0x8f ;  /* 0x00000000008f781c */ /* 0x000fe40000703f70 */
[----:B------:R-:W-:Y:S02]  /*1130*/  SHF.R.U32.HI R15, RZ, 0x1, R17 ;  /* 0x00000001ff0f7819 */ /* 0x000fe40000011611 */
[----:B------:R-:W-:-:S04]  /*1140*/  SEL R14, RZ, 0x1, !P0 ;  /* 0x00000001ff0e7807 */ /* 0x000fc80004000000 */
[----:B------:R-:W-:-:S04]  /*1150*/  LOP3.LUT R14, R14, 0x1, R15, 0xf8, !PT ;  /* 0x000000010e0e7812 */ /* 0x000fc800078ef80f */
[----:B------:R-:W-:-:S05]  /*1160*/  LOP3.LUT R14, R14, R17, RZ, 0xc0, !PT ;  /* 0x000000110e0e7212 */ /* 0x000fca00078ec0ff */
[----:B------:R-:W-:-:S05]  /*1170*/  IMAD.IADD R15, R15, 0x1, R14 ;  /* 0x000000010f0f7824 */ /* 0x000fca00078e020e */
[----:B------:R-:W-:Y:S01]  /*1180*/  LOP3.LUT R2, R15, R2, RZ, 0xfc, !PT ;  /* 0x000000020f027212 */ /* 0x000fe200078efcff */
[----:B------:R-:W-:Y:S06]  /*1190*/  BRA `(.L_x_23) ;  /* 0x0000000000107947 */ /* 0x000fec0003800000 */
.L_x_22:
[----:B------:R-:W-:-:S04]  /*11a0*/  LOP3.LUT R2, R2, 0x80000000, RZ, 0xc0, !PT ;  /* 0x8000000002027812 */ /* 0x000fc800078ec0ff */
[----:B------:R-:W-:Y:S01]  /*11b0*/  LOP3.LUT R2, R2, 0x7f800000, RZ, 0xfc, !PT ;  /* 0x7f80000002027812 */ /* 0x000fe200078efcff */
[----:B------:R-:W-:Y:S06]  /*11c0*/  BRA `(.L_x_23) ;  /* 0x0000000000047947 */ /* 0x000fec0003800000 */
.L_x_21:
[----:B------:R-:W-:-:S07]  /*11d0*/  LEA R2, R17, R2, 0x17 ;  /* 0x0000000211027211 */ /* 0x000fce00078eb8ff */
.L_x_23:
[----:B------:R-:W-:Y:S05]  /*11e0*/  BSYNC.RECONVERGENT B3 ;  /* 0x0000000000037941 */ /* 0x000fea0003800200 */
.L_x_20:
[----:B------:R-:W-:Y:S05]  /*11f0*/  BRA `(.L_x_24) ;  /* 0x0000000000207947 */ /* 0x000fea0003800000 */
.L_x_19:
[----:B------:R-:W-:-:S04]  /*1200*/  LOP3.LUT R19, R20, 0x80000000, R19, 0x48, !PT ;  /* 0x8000000014137812 */ /* 0x000fc800078e4813 */
[----:B------:R-:W-:Y:S01]  /*1210*/  LOP3.LUT R2, R19, 0x7f800000, RZ, 0xfc, !PT ;  /* 0x7f80000013027812 */ /* 0x000fe200078efcff */
[----:B------:R-:W-:Y:S06]  /*1220*/  BRA `(.L_x_24) ;  /* 0x0000000000147947 */ /* 0x000fec0003800000 */
.L_x_18:
[----:B------:R-:W-:Y:S01]  /*1230*/  LOP3.LUT R2, R20, 0x80000000, R19, 0x48, !PT ;  /* 0x8000000014027812 */ /* 0x000fe200078e4813 */
[----:B------:R-:W-:Y:S06]  /*1240*/  BRA `(.L_x_24) ;  /* 0x00000000000c7947 */ /* 0x000fec0003800000 */
.L_x_17:
[----:B------:R-:W0:Y:S01]  /*1250*/  MUFU.RSQ R2, -QNAN ;  /* 0xffc0000000027908 */ /* 0x000e220000001400 */
[----:B------:R-:W-:Y:S05]  /*1260*/  BRA `(.L_x_24) ;  /* 0x0000000000047947 */ /* 0x000fea0003800000 */
.L_x_16:
[----:B------:R-:W-:-:S07]  /*1270*/  FADD.FTZ R2, R19, R0 ;  /* 0x0000000013027221 */ /* 0x000fce0000010000 */
.L_x_24:
[----:B------:R-:W-:Y:S05]  /*1280*/  BSYNC.RECONVERGENT B2 ;  /* 0x0000000000027941 */ /* 0x000fea0003800200 */
.L_x_14:
[----:B------:R-:W-:Y:S01]  /*1290*/  HFMA2 R15, -RZ, RZ, 0, 0 ;  /* 0x00000000ff0f7431 */ /* 0x000fe200000001ff */
[----:B------:R-:W-:-:S04]  /*12a0*/  MOV R14, R12 ;  /* 0x0000000c000e7202 */ /* 0x000fc80000000f00 */
[----:B0-----:R-:W-:Y:S05]  /*12b0*/  RET.REL.NODEC R14 `(_Z13apply_softmaxPKfPfffi) ;  /* 0xffffffec0e507950 */ /* 0x001fea0003c3ffff */
.L_x_25:
[----:B------:R-:W-:-:S00]  /*12c0*/  BRA `(.L_x_25) ;  /* 0xfffffffc00fc7947 */ /* 0x000fc0000383ffff */
[----:B------:R-:W-:-:S00]  /*12d0*/  NOP ;  /* 0x0000000000007918 */ /* 0x000fc00000000000 */
        /* <DEDUP_REMOVED lines=10> */
.L_x_80:


//--------------------- .text._Z28calculate_global_max_and_sumPfS_S_S_i --------------------------
	.section	.text._Z28calculate_global_max_and_sumPfS_S_S_i,"ax",@progbits
	.align	128
        .global         _Z28calculate_global_max_and_sumPfS_S_S_i
        .type           _Z28calculate_global_max_and_sumPfS_S_S_i,@function
        .size           _Z28calculate_global_max_and_sumPfS_S_S_i,(.L_x_82 - _Z28calculate_global_max_and_sumPfS_S_S_i)
        .other          _Z28calculate_global_max_and_sumPfS_S_S_i,@"STO_CUDA_ENTRY STV_DEFAULT"
_Z28calculate_global_max_and_sumPfS_S_S_i:
.text._Z28calculate_global_max_and_sumPfS_S_S_i:
[----:B------:R-:W-:Y:S01]  /*0000*/  LDC R1, c[0x0][0x37c] ;  /* 0x0000df00ff017b82 */ /* 0x000fe20000000800 */
[----:B------:R-:W0:Y:S01]  /*0010*/  S2R R0, SR_TID.X ;  /* 0x0000000000007919 */ /* 0x000e220000002100 */
[----:B------:R-:W0:Y:S01]  /*0020*/  LDCU UR10, c[0x0][0x3a0] ;  /* 0x00007400ff0a77ac */ /* 0x000e220008000800 */
[----:B------:R-:W-:Y:S01]  /*0030*/  BSSY.RECONVERGENT B0, `(.L_x_26) ;  /* 0x000000f000007945 */ /* 0x000fe20003800200 */
[----:B------:R-:W-:Y:S01]  /*0040*/  IMAD.MOV.U32 R6, RZ, RZ, -0xeb60d36 ;  /* 0xf149f2caff067424 */ /* 0x000fe200078e00ff */
[----:B------:R-:W1:Y:S01]  /*0050*/  LDCU.64 UR8, c[0x0][0x358] ;  /* 0x00006b00ff0877ac */ /* 0x000e620008000a00 */
[----:B0-----:R-:W-:-:S13]  /*0060*/  ISETP.GE.AND P0, PT, R0, UR10, PT ;  /* 0x0000000a00007c0c */ /* 0x001fda000bf06270 */
[----:B-1----:R-:W-:Y:S05]  /*0070*/  @P0 BRA `(.L_x_27) ;  /* 0x0000000000280947 */ /* 0x002fea0003800000 */
[----:B------:R-:W0:Y:S01]  /*0080*/  LDC R8, c[0x0][0x360] ;  /* 0x0000d800ff087b82 */ /* 0x000e220000000800 */
[----:B------:R-:W-:Y:S01]  /*0090*/  IMAD.MOV.U32 R6, RZ, RZ, -0xeb60d36 ;  /* 0xf149f2caff067424 */ /* 0x000fe200078e00ff */
[----:B------:R-:W-:-:S06]  /*00a0*/  MOV R7, R0 ;  /* 0x0000000000077202 */ /* 0x000fcc0000000f00 */
[----:B------:R-:W1:Y:S02]  /*00b0*/  LDC.64 R4, c[0x0][0x380] ;  /* 0x0000e000ff047b82 */ /* 0x000e640000000a00 */
.L_x_28:
[----:B-1----:R-:W-:-:S06]  /*00c0*/  IMAD.WIDE R2, R7, 0x4, R4 ;  /* 0x0000000407027825 */ /* 0x002fcc00078e0204 */
[----:B------:R-:W2:Y:S01]  /*00d0*/  LDG.E R3, desc[UR8][R2.64] ;  /* 0x0000000802037981 */ /* 0x000ea2000c1e1900 */
[----:B0-----:R-:W-:-:S05]  /*00e0*/  IMAD.IADD R7, R8, 0x1, R7 ;  /* 0x0000000108077824 */ /* 0x001fca00078e0207 */
[----:B------:R-:W-:Y:S02]  /*00f0*/  ISETP.GE.AND P1, PT, R7, UR10, PT ;  /* 0x0000000a07007c0c */ /* 0x000fe4000bf26270 */
[----:B--2---:R-:W-:-:S11]  /*0100*/  FMNMX R6, R3, R6, !PT ;  /* 0x0000000603067209 */ /* 0x004fd60007800000 */
[----:B------:R-:W-:Y:S05]  /*0110*/  @!P1 BRA `(.L_x_28) ;  /* 0xfffffffc00e89947 */ /* 0x000fea000383ffff */
.L_x_27:
[----:B------:R-:W-:Y:S05]  /*0120*/  BSYNC.RECONVERGENT B0 ;  /* 0x0000000000007941 */ /* 0x000fea0003800200 */
.L_x_26:
[----:B------:R-:W0:Y:S01]  /*0130*/  SHFL.DOWN PT, R3, R6, 0x10, 0x1f ;  /* 0x0a001f0006037f89 */ /* 0x000e2200000e0000 */
[----:B------:R-:W1:Y:S01]  /*0140*/  S2UR UR5, SR_CgaCtaId ;  /* 0x00000000000579c3 */ /* 0x000e620000008800 */
[----:B------:R-:W2:Y:S01]  /*0150*/  LDCU UR7, c[0x0][0x360] ;  /* 0x00006c00ff0777ac */ /* 0x000ea20008000800 */
[----:B------:R-:W-:Y:S01]  /*0160*/  ISETP.GT.U32.AND P3, PT, R0, 0x1f, PT ;  /* 0x0000001f0000780c */ /* 0x000fe20003f64070 */
[----:B------:R-:W-:Y:S01]  /*0170*/  UMOV UR4, 0x400 ;  /* 0x0000040000047882 */ /* 0x000fe20000000000 */
[----:B--2---:R-:W-:Y:S01]  /*0180*/  USHF.R.U32.HI UR6, URZ, 0x5, UR7 ;  /* 0x00000005ff067899 */ /* 0x004fe20008011607 */
[----:B0-----:R-:W-:Y:S01]  /*0190*/  FMNMX R3, R3, R6, !PT ;  /* 0x0000000603037209 */ /* 0x001fe20007800000 */
[----:B-1----:R-:W-:-:S04]  /*01a0*/  ULEA UR4, UR5, UR4, 0x18 ;  /* 0x0000000405047291 */ /* 0x002fc8000f8ec0ff */
[----:B------:R-:W-:Y:S01]  /*01b0*/  ISETP.GE.U32.AND P1, PT, R0, UR6, PT ;  /* 0x0000000600007c0c */ /* 0x000fe2000bf26070 */
[----:B------:R-:W0:Y:S02]  /*01c0*/  SHFL.DOWN PT, R2, R3, 0x8, 0x1f ;  /* 0x09001f0003027f89 */ /* 0x000e2400000e0000 */
[----:B0-----:R-:W-:Y:S02]  /*01d0*/  FMNMX R4, R3, R2, !PT ;  /* 0x0000000203047209 */ /* 0x001fe40007800000 */
[----:B------:R-:W-:-:S03]  /*01e0*/  SHF.R.U32.HI R3, RZ, 0x3, R0 ;  /* 0x00000003ff037819 */ /* 0x000fc60000011600 */
[----:B------:R-:W0:Y:S01]  /*01f0*/  SHFL.DOWN PT, R5, R4, 0x4, 0x1f ;  /* 0x08801f0004057f89 */ /* 0x000e2200000e0000 */
[----:B------:R-:W-:Y:S02]  /*0200*/  LOP3.LUT R3, R3, 0x7c, RZ, 0xc0, !PT ;  /* 0x0000007c03037812 */ /* 0x000fe400078ec0ff */
[----:B0-----:R-:W-:Y:S01]  /*0210*/  FMNMX R5, R4, R5, !PT ;  /* 0x0000000504057209 */ /* 0x001fe20007800000 */
[----:B------:R-:W-:-:S04]  /*0220*/  HFMA2 R4, -RZ, RZ, -10824, -13904 ;  /* 0xf149f2caff047431 */ /* 0x000fc800000001ff */
[----:B------:R-:W0:Y:S02]  /*0230*/  SHFL.DOWN PT, R2, R5, 0x2, 0x1f ;  /* 0x08401f0005027f89 */ /* 0x000e2400000e0000 */
[----:B0-----:R-:W-:Y:S02]  /*0240*/  FMNMX R7, R5, R2, !PT ;  /* 0x0000000205077209 */ /* 0x001fe40007800000 */
[----:B------:R-:W-:-:S03]  /*0250*/  LOP3.LUT P2, R2, R0, 0x1f, RZ, 0xc0, !PT ;  /* 0x0000001f00027812 */ /* 0x000fc6000784c0ff */
[----:B------:R-:W0:Y:S02]  /*0260*/  SHFL.DOWN PT, R8, R7, 0x1, 0x1f ;  /* 0x08201f0007087f89 */ /* 0x000e2400000e0000 */
[----:B0-----:R-:W-:Y:S02]  /*0270*/  FMNMX R6, R7, R8, !PT ;  /* 0x0000000807067209 */ /* 0x001fe40007800000 */
[----:B------:R-:W-:-:S06]  /*0280*/  LEA R8, R2, UR4, 0x2 ;  /* 0x0000000402087c11 */ /* 0x000fcc000f8e10ff */
[----:B------:R0:W-:Y:S01]  /*0290*/  @!P2 STS [R3+UR4], R6 ;  /* 0x000000060300a988 */ /* 0x0001e20008000804 */
[----:B------:R-:W-:Y:S01]  /*02a0*/  BAR.SYNC.DEFER_BLOCKING 0x0 ;  /* 0x0000000000007b1d */ /* 0x000fe20000010000 */
[----:B------:R-:W-:-:S05]  /*02b0*/  PLOP3.LUT P2, PT, PT, PT, PT, 0x8, 0x80 ;  /* 0x000000000080781c */ /* 0x000fca0003f4e170 */
[----:B------:R0:W1:Y:S02]  /*02c0*/  @!P1 LDS R4, [R8] ;  /* 0x0000000008049984 */ /* 0x0000640000000800 */
[----:B------:R-:W-:Y:S06]  /*02d0*/  BAR.SYNC.DEFER_BLOCKING 0x0 ;  /* 0x0000000000007b1d */ /* 0x000fec0000010000 */
[----:B------:R-:W-:Y:S05]  /*02e0*/  @P3 BRA `(.L_x_29) ;  /* 0x00000000003c3947 */ /* 0x000fea0003800000 */
[----:B------:R-:W-:-:S03]  /*02f0*/  UMOV UR5, 0xffffffff ;  /* 0xffffffff00057882 */ /* 0x000fc60000000000 */
[----:B------:R-:W-:Y:S05]  /*0300*/  BRA.DIV UR5, `(.L_x_30) ;  /* 0x0000000605407947 */ /* 0x000fea000b800000 */
[----:B-1----:R-:W1:Y:S02]  /*0310*/  SHFL.DOWN PT, R5, R4, 0x10, 0x1f ;  /* 0x0a001f0004057f89 */ /* 0x002e6400000e0000 */
[----:B-1----:R-:W-:-:S05]  /*0320*/  FMNMX R5, R5, R4, !PT ;  /* 0x0000000405057209 */ /* 0x002fca0007800000 */
[----:B0-----:R-:W0:Y:S02]  /*0330*/  SHFL.DOWN PT, R6, R5, 0x8, 0x1f ;  /* 0x09001f0005067f89 */ /* 0x001e2400000e0000 */
[----:B0-----:R-:W-:-:S05]  /*0340*/  FMNMX R6, R5, R6, !PT ;  /* 0x0000000605067209 */ /* 0x001fca0007800000 */
[----:B------:R-:W0:Y:S02]  /*0350*/  SHFL.DOWN PT, R7, R6, 0x4, 0x1f ;  /* 0x08801f0006077f89 */ /* 0x000e2400000e0000 */
[----:B0-----:R-:W-:-:S05]  /*0360*/  FMNMX R7, R6, R7, !PT ;  /* 0x0000000706077209 */ /* 0x001fca0007800000 */
[----:B------:R-:W0:Y:S02]  /*0370*/  SHFL.DOWN PT, R10, R7, 0x2, 0x1f ;  /* 0x08401f00070a7f89 */ /* 0x000e2400000e0000 */
[----:B0-----:R-:W-:-:S05]  /*0380*/  FMNMX R10, R7, R10, !PT ;  /* 0x0000000a070a7209 */ /* 0x001fca0007800000 */
[----:B------:R0:W1:Y:S02]  /*0390*/  SHFL.DOWN PT, R9, R10, 0x1, 0x1f ;  /* 0x08201f000a097f89 */ /* 0x00006400000e0000 */
.L_x_42:
[----:B------:R-:W-:Y:S02]  /*03a0*/  ISETP.NE.AND P4, PT, R0, RZ, PT ;  /* 0x000000ff0000720c */ /* 0x000fe40003f85270 */
[----:B-1----:R-:W-:-:S11]  /*03b0*/  FMNMX R9, R10, R9, !PT ;  /* 0x000000090a097209 */ /* 0x002fd60007800000 */
[----:B------:R2:W-:Y:S01]  /*03c0*/  @!P4 STS [UR4], R9 ;  /* 0x00000009ff00c988 */ /* 0x0005e20008000804 */
[----:B------:R-:W-:-:S13]  /*03d0*/  @!P4 PLOP3.LUT P2, PT, PT, PT, PT, 0x80, 0x8 ;  /* 0x000000000008c81c */ /* 0x000fda0003f4f070 */
.L_x_29:
[----:B------:R-:W-:Y:S05]  /*03e0*/  WARPSYNC.ALL ;  /* 0x0000000000007948 */ /* 0x000fea0003800000 */
[----:B------:R-:W-:Y:S01]  /*03f0*/  BAR.SYNC.DEFER_BLOCKING 0x0 ;  /* 0x0000000000007b1d */ /* 0x000fe20000010000 */
[----:B------:R-:W-:-:S05]  /*0400*/  IMAD.MOV.U32 R14, RZ, RZ, RZ ;  /* 0x000000ffff0e7224 */ /* 0x000fca00078e00ff */
[----:B------:R-:W-:Y:S01]  /*0410*/  BSSY.RECONVERGENT B0, `(.L_x_31) ;  /* 0x000001a000007945 */ /* 0x000fe20003800200 */
[----:B--2---:R-:W2:Y:S01]  /*0420*/  LDS R9, [UR4] ;  /* 0x00000004ff097984 */ /* 0x004ea20008000800 */
[----:B------:R-:W-:Y:S06]  /*0430*/  BAR.SYNC.DEFER_BLOCKING 0x0 ;  /* 0x0000000000007b1d */ /* 0x000fec0000010000 */
[----:B------:R-:W-:Y:S05]  /*0440*/  @P0 BRA `(.L_x_32) ;  /* 0x0000000000580947 */ /* 0x000fea0003800000 */
[----:B-1----:R-:W1:Y:S01]  /*0450*/  LDC.64 R4, c[0x0][0x380] ;  /* 0x0000e000ff047b82 */ /* 0x002e620000000a00 */
[----:B------:R-:W-:-:S07]  /*0460*/  HFMA2 R14, -RZ, RZ, 0, 0 ;  /* 0x00000000ff0e7431 */ /* 0x000fce00000001ff */
[----:B0-----:R-:W0:Y:S02]  /*0470*/  LDC.64 R6, c[0x0][0x388] ;  /* 0x0000e200ff067b82 */ /* 0x001e240000000a00 */
.L_x_33:
[----:B-1----:R-:W-:-:S06]  /*0480*/  IMAD.WIDE R12, R0, 0x4, R4 ;  /* 0x00000004000c7825 */ /* 0x002fcc00078e0204 */
[----:B------:R-:W2:Y:S01]  /*0490*/  LDG.E R12, desc[UR8][R12.64] ;  /* 0x000000080c0c7981 */ /* 0x000ea2000c1e1900 */
[----:B0-----:R-:W-:-:S06]  /*04a0*/  IMAD.WIDE R10, R0, 0x4, R6 ;  /* 0x00000004000a7825 */ /* 0x001fcc00078e0206 */
[----:B------:R-:W3:Y:S01]  /*04b0*/  LDG.E R11, desc[UR8][R10.64] ;  /* 0x000000080a0b7981 */ /* 0x000ee2000c1e1900 */
[----:B------:R-:W-:Y:S01]  /*04c0*/  IMAD.MOV.U32 R16, RZ, RZ, 0x3bbb989d ;  /* 0x3bbb989dff107424 */ /* 0x000fe200078e00ff */
[----:B------:R-:W-:Y:S01]  /*04d0*/  MOV R17, 0x437c0000 ;  /* 0x437c000000117802 */ /* 0x000fe20000000f00 */
[----:B------:R-:W-:-:S05]  /*04e0*/  VIADD R0, R0, UR7 ;  /* 0x0000000700007c36 */ /* 0x000fca0008000000 */
[----:B------:R-:W-:Y:S01]  /*04f0*/  ISETP.GE.AND P0, PT, R0, UR10, PT ;  /* 0x0000000a00007c0c */ /* 0x000fe2000bf06270 */
[----:B--2---:R-:W-:-:S04]  /*0500*/  FADD R15, -R9, R12 ;  /* 0x0000000c090f7221 */ /* 0x004fc80000000100 */
[----:B------:R-:W-:-:S04]  /*0510*/  FFMA.SAT R16, R15, R16, 0.5 ;  /* 0x3f0000000f107423 */ /* 0x000fc80000002010 */
[----:B------:R-:W-:-:S04]  /*0520*/  FFMA.RM R16, R16, R17, 12582913 ;  /* 0x4b40000110107423 */ /* 0x000fc80000004011 */
[C---:B------:R-:W-:Y:S01]  /*0530*/  FADD R18, R16.reuse, -12583039 ;  /* 0xcb40007f10127421 */ /* 0x040fe20000000000 */
[----:B------:R-:W-:-:S03]  /*0540*/  SHF.L.U32 R16, R16, 0x17, RZ ;  /* 0x0000001710107819 */ /* 0x000fc600000006ff */
[----:B------:R-:W-:-:S04]  /*0550*/  FFMA R18, R15, 1.4426950216293334961, -R18 ;  /* 0x3fb8aa3b0f127823 */ /* 0x000fc80000000812 */
[----:B------:R-:W-:-:S04]  /*0560*/  FFMA R18, R15, 1.925963033500011079e-08, R18 ;  /* 0x32a570600f127823 */ /* 0x000fc80000000012 */
[----:B------:R-:W0:Y:S02]  /*0570*/  MUFU.EX2 R13, R18 ;  /* 0x00000012000d7308 */ /* 0x000e240000000800 */
[----:B0-----:R-:W-:-:S04]  /*0580*/  FMUL R13, R16, R13 ;  /* 0x0000000d100d7220 */ /* 0x001fc80000400000 */
[----:B---3--:R-:W-:Y:S01]  /*0590*/  FFMA R14, R11, R13, R14 ;  /* 0x0000000d0b0e7223 */ /* 0x008fe2000000000e */
[----:B------:R-:W-:Y:S06]  /*05a0*/  @!P0 BRA `(.L_x_33) ;  /* 0xfffffffc00b48947 */ /* 0x000fec000383ffff */
.L_x_32:
[----:B------:R-:W-:Y:S05]  /*05b0*/  BSYNC.RECONVERGENT B0 ;  /* 0x0000000000007941 */ /* 0x000fea0003800200 */
.L_x_31:
[----:B------:R-:W3:Y:S01]  /*05c0*/  SHFL.DOWN PT, R5, R14, 0x10, 0x1f ;  /* 0x0a001f000e057f89 */ /* 0x000ee200000e0000 */
[----:B------:R-:W-:Y:S01]  /*05d0*/  ISETP.NE.AND P0, PT, R2, RZ, PT ;  /* 0x000000ff0200720c */ /* 0x000fe20003f05270 */
[----:B------:R-:W-:Y:S01]  /*05e0*/  BSSY B0, `(.L_x_34) ;  /* 0x000001c000007945 */ /* 0x000fe20003800000 */
[----:B---3--:R-:W-:-:S05]  /*05f0*/  FADD R5, R5, R14 ;  /* 0x0000000e05057221 */ /* 0x008fca0000000000 */
[----:B------:R-:W3:Y:S02]  /*0600*/  SHFL.DOWN PT, R0, R5, 0x8, 0x1f ;  /* 0x09001f0005007f89 */ /* 0x000ee400000e0000 */
[----:B---3--:R-:W-:-:S05]  /*0610*/  FADD R0, R5, R0 ;  /* 0x0000000005007221 */ /* 0x008fca0000000000 */
[----:B------:R-:W3:Y:S02]  /*0620*/  SHFL.DOWN PT, R7, R0, 0x4, 0x1f ;  /* 0x08801f0000077f89 */ /* 0x000ee400000e0000 */
[----:B---3--:R-:W-:-:S05]  /*0630*/  FADD R7, R0, R7 ;  /* 0x0000000700077221 */ /* 0x008fca0000000000 */
[----:B-1----:R-:W1:Y:S02]  /*0640*/  SHFL.DOWN PT, R4, R7, 0x2, 0x1f ;  /* 0x08401f0007047f89 */ /* 0x002e6400000e0000 */
[----:B-1----:R-:W-:-:S05]  /*0650*/  FADD R4, R7, R4 ;  /* 0x0000000407047221 */ /* 0x002fca0000000000 */
[----:B------:R-:W1:Y:S02]  /*0660*/  SHFL.DOWN PT, R11, R4, 0x1, 0x1f ;  /* 0x08201f00040b7f89 */ /* 0x000e6400000e0000 */
[----:B-1----:R-:W-:Y:S01]  /*0670*/  FADD R2, R4, R11 ;  /* 0x0000000b04027221 */ /* 0x002fe20000000000 */
[----:B------:R-:W-:-:S04]  /*0680*/  IMAD.MOV.U32 R11, RZ, RZ, RZ ;  /* 0x000000ffff0b7224 */ /* 0x000fc800078e00ff */
[----:B------:R1:W-:Y:S01]  /*0690*/  @!P0 STS [R3+UR4], R2 ;  /* 0x0000000203008988 */ /* 0x0003e20008000804 */
[----:B------:R-:W-:Y:S06]  /*06a0*/  BAR.SYNC.DEFER_BLOCKING 0x0 ;  /* 0x0000000000007b1d */ /* 0x000fec0000010000 */
[----:B------:R1:W3:Y:S02]  /*06b0*/  @!P1 LDS R11, [R8] ;  /* 0x00000000080b9984 */ /* 0x0002e40000000800 */
[----:B------:R-:W-:Y:S06]  /*06c0*/  BAR.SYNC.DEFER_BLOCKING 0x0 ;  /* 0x0000000000007b1d */ /* 0x000fec0000010000 */
[----:B------:R-:W-:Y:S05]  /*06d0*/  @P3 BRA `(.L_x_35) ;  /* 0x0000000000303947 */ /* 0x000fea0003800000 */
[----:B------:R-:W-:-:S03]  /*06e0*/  UMOV UR4, 0xffffffff ;  /* 0xffffffff00047882 */ /* 0x000fc60000000000 */
[----:B------:R-:W-:Y:S05]  /*06f0*/  BRA.DIV UR4, `(.L_x_36) ;  /* 0x0000000204d87947 */ /* 0x000fea000b800000 */
[----:B---3--:R-:W3:Y:S02]  /*0700*/  SHFL.DOWN PT, R0, R11, 0x10, 0x1f ;  /* 0x0a001f000b007f89 */ /* 0x008ee400000e0000 */
[----:B---3--:R-:W-:-:S05]  /*0710*/  FADD R0, R11, R0 ;  /* 0x000000000b007221 */ /* 0x008fca0000000000 */
[----:B01----:R-:W0:Y:S02]  /*0720*/  SHFL.DOWN PT, R3, R0, 0x8, 0x1f ;  /* 0x09001f0000037f89 */ /* 0x003e2400000e0000 */
[----:B0-----:R-:W-:-:S05]  /*0730*/  FADD R3, R0, R3 ;  /* 0x0000000300037221 */ /* 0x001fca0000000000 */
[----:B------:R-:W0:Y:S02]  /*0740*/  SHFL.DOWN PT, R2, R3, 0x4, 0x1f ;  /* 0x08801f0003027f89 */ /* 0x000e2400000e0000 */
[----:B0-----:R-:W-:-:S05]  /*0750*/  FADD R2, R3, R2 ;  /* 0x0000000203027221 */ /* 0x001fca0000000000 */
[----:B------:R-:W0:Y:S02]  /*0760*/  SHFL.DOWN PT, R5, R2, 0x2, 0x1f ;  /* 0x08401f0002057f89 */ /* 0x000e2400000e0000 */
[----:B0-----:R-:W-:-:S05]  /*0770*/  FADD R5, R2, R5 ;  /* 0x0000000502057221 */ /* 0x001fca0000000000 */
[----:B------:R0:W1:Y:S02]  /*0780*/  SHFL.DOWN PT, R4, R5, 0x1, 0x1f ;  /* 0x08201f0005047f89 */ /* 0x00006400000e0000 */
.L_x_48:
[----:B-1----:R-:W-:-:S07]  /*0790*/  FADD R11, R5, R4 ;  /* 0x00000004050b7221 */ /* 0x002fce0000000000 */
.L_x_35:
[----:B------:R-:W-:Y:S05]  /*07a0*/  BSYNC B0 ;  /* 0x0000000000007941 */ /* 0x000fea0003800000 */
.L_x_34:
[----:B------:R-:W-:Y:S05]  /*07b0*/  @!P2 EXIT ;  /* 0x000000000000a94d */ /* 0x000fea0003800000 */
[----:B01----:R-:W2:Y:S08]  /*07c0*/  LDC.64 R2, c[0x0][0x390] ;  /* 0x0000e400ff027b82 */ /* 0x003eb00000000a00 */
[----:B------:R-:W3:Y:S01]  /*07d0*/  LDC.64 R4, c[0x0][0x398] ;  /* 0x0000e600ff047b82 */ /* 0x000ee20000000a00 */
[----:B--2---:R-:W-:Y:S04]  /*07e0*/  STG.E desc[UR8][R2.64], R9 ;  /* 0x0000000902007986 */ /* 0x004fe8000c101908 */
[----:B---3--:R-:W-:Y:S01]  /*07f0*/  STG.E desc[UR8][R4.64], R11 ;  /* 0x0000000b04007986 */ /* 0x008fe2000c101908 */
[----:B------:R-:W-:Y:S05]  /*0800*/  EXIT ;  /* 0x000000000000794d */ /* 0x000fea0003800000 */
.L_x_30:
[----:B------:R-:W-:Y:S01]  /*0810*/  HFMA2 R15, -RZ, RZ, 0, 1.847743988037109375e-06 ;  /* 0x0000001fff0f7431 */ /* 0x000fe200000001ff */
[----:B-1----:R-:W-:Y:S01]  /*0820*/  MOV R11, R4 ;  /* 0x00000004000b7202 */ /* 0x002fe20000000f00 */
[----:B------:R-:W-:Y:S02]  /*0830*/  IMAD.MOV.U32 R14, RZ, RZ, 0x10 ;  /* 0x00000010ff0e7424 */ /* 0x000fe400078e00ff */
[----:B------:R-:W-:-:S07]  /*0840*/  IMAD.MOV.U32 R12, RZ, RZ, -0x1 ;  /* 0xffffffffff0c7424 */ /* 0x000fce00078e00ff */
[----:B0-----:R-:W-:Y:S05]  /*0850*/  WARPSYNC.COLLECTIVE R12, `(.L_x_37) ;  /* 0x000000000c087348 */ /* 0x001fea0003c00000 */
[----:B------:R1:W2:Y:S02]  /*0860*/  SHFL.DOWN P4, R13, R11, R14, R15 ;  /* 0x0800000e0b0d7389 */ /* 0x0002a4000008000f */
[----:B012---:R-:W-:Y:S05]  /*0870*/  ENDCOLLECTIVE ;  /* 0x000000000000791b */ /* 0x007fea0003800000 */
.L_x_37:
[----:B------:R-:W-:Y:S01]  /*0880*/  HFMA2 R14, -RZ, RZ, 0, 4.76837158203125e-07 ;  /* 0x00000008ff0e7431 */ /* 0x000fe200000001ff */
[----:B------:R-:W-:-:S04]  /*0890*/  MOV R5, R13 ;  /* 0x0000000d00057202 */ /* 0x000fc80000000f00 */
[----:B------:R-:W-:-:S05]  /*08a0*/  FMNMX R5, R5, R4, !PT ;  /* 0x0000000405057209 */ /* 0x000fca0007800000 */
[----:B------:R-:W-:-:S07]  /*08b0*/  IMAD.MOV.U32 R11, RZ, RZ, R5 ;  /* 0x000000ffff0b7224 */ /* 0x000fce00078e0005 */
[----:B------:R-:W-:Y:S05]  /*08c0*/  WARPSYNC.COLLECTIVE R12, `(.L_x_38) ;  /* 0x000000000c087348 */ /* 0x000fea0003c00000 */
[----:B------:R0:W1:Y:S02]  /*08d0*/  SHFL.DOWN P4, R13, R11, R14, R15 ;  /* 0x0800000e0b0d7389 */ /* 0x000064000008000f */
[----:B01----:R-:W-:Y:S05]  /*08e0*/  ENDCOLLECTIVE ;  /* 0x000000000000791b */ /* 0x003fea0003800000 */
.L_x_38:
[----:B------:R-:W-:Y:S02]  /*08f0*/  IMAD.MOV.U32 R14, RZ, RZ, 0x4 ;  /* 0x00000004ff0e7424 */ /* 0x000fe400078e00ff */
[----:B------:R-:W-:-:S05]  /*0900*/  IMAD.MOV.U32 R6, RZ, RZ, R13 ;  /* 0x000000ffff067224 */ /* 0x000fca00078e000d */
[----:B------:R-:W-:-:S04]  /*0910*/  FMNMX R6, R5, R6, !PT ;  /* 0x0000000605067209 */ /* 0x000fc80007800000 */
[----:B------:R-:W-:-:S07]  /*0920*/  MOV R11, R6 ;  /* 0x00000006000b7202 */ /* 0x000fce0000000f00 */
[----:B------:R-:W-:Y:S05]  /*0930*/  WARPSYNC.COLLECTIVE R12, `(.L_x_39) ;  /* 0x000000000c087348 */ /* 0x000fea0003c00000 */
[----:B------:R0:W1:Y:S02]  /*0940*/  SHFL.DOWN P4, R13, R11, R14, R15 ;  /* 0x0800000e0b0d7389 */ /* 0x000064000008000f */
[----:B01----:R-:W-:Y:S05]  /*0950*/  ENDCOLLECTIVE ;  /* 0x000000000000791b */ /* 0x003fea0003800000 */
.L_x_39:
[----:B------:R-:W-:Y:S01]  /*0960*/  HFMA2 R14, -RZ, RZ, 0, 1.1920928955078125e-07 ;  /* 0x00000002ff0e7431 */ /* 0x000fe200000001ff */
[----:B------:R-:W-:-:S04]  /*0970*/  MOV R7, R13 ;  /* 0x0000000d00077202 */ /* 0x000fc80000000f00 */
[----:B------:R-:W-:-:S05]  /*0980*/  FMNMX R7, R6, R7, !PT ;  /* 0x0000000706077209 */ /* 0x000fca0007800000 */
[----:B------:R-:W-:-:S07]  /*0990*/  IMAD.MOV.U32 R11, RZ, RZ, R7 ;  /* 0x000000ffff0b7224 */ /* 0x000fce00078e0007 */
[----:B------:R-:W-:Y:S05]  /*09a0*/  WARPSYNC.COLLECTIVE R12, `(.L_x_40) ;  /* 0x000000000c087348 */ /* 0x000fea0003c00000 */
[----:B------:R0:W1:Y:S02]  /*09b0*/  SHFL.DOWN P4, R13, R11, R14, R15 ;  /* 0x0800000e0b0d7389 */ /* 0x000064000008000f */
[----:B01----:R-:W-:Y:S05]  /*09c0*/  ENDCOLLECTIVE ;  /* 0x000000000000791b */ /* 0x003fea0003800000 */
.L_x_40:
[----:B------:R-:W-:Y:S02]  /*09d0*/  IMAD.MOV.U32 R14, RZ, RZ, 0x1 ;  /* 0x00000001ff0e7424 */ /* 0x000fe400078e00ff */
[----:B------:R-:W-:-:S05]  /*09e0*/  IMAD.MOV.U32 R10, RZ, RZ, R13 ;  /* 0x000000ffff0a7224 */ /* 0x000fca00078e000d */
[----:B------:R-:W-:-:S04]  /*09f0*/  FMNMX R10, R7, R10, !PT ;  /* 0x0000000a070a7209 */ /* 0x000fc80007800000 */
[----:B------:R-:W-:-:S07]  /*0a00*/  MOV R11, R10 ;  /* 0x0000000a000b7202 */ /* 0x000fce0000000f00 */
[----:B------:R-:W-:Y:S05]  /*0a10*/  WARPSYNC.COLLECTIVE R12, `(.L_x_41) ;  /* 0x000000000c087348 */ /* 0x000fea0003c00000 */
[----:B------:R0:W1:Y:S02]  /*0a20*/  SHFL.DOWN P4, R13, R11, R14, R15 ;  /* 0x0800000e0b0d7389 */ /* 0x000064000008000f */
[----:B01----:R-:W-:Y:S05]  /*0a30*/  ENDCOLLECTIVE ;  /* 0x000000000000791b */ /* 0x003fea0003800000 */
.L_x_41:
[----:B------:R-:W-:Y:S01]  /*0a40*/  MOV R9, R13 ;  /* 0x0000000d00097202 */ /* 0x000fe20000000f00 */
[----:B------:R-:W-:Y:S06]  /*0a50*/  BRA `(.L_x_42) ;  /* 0xfffffff800507947 */ /* 0x000fec000383ffff */
.L_x_36:
[----:B------:R-:W-:Y:S02]  /*0a60*/  HFMA2 R15, -RZ, RZ, 0, 1.847743988037109375e-06 ;  /* 0x0000001fff0f7431 */ /* 0x000fe400000001ff */
[----:B------:R-:W-:Y:S02]  /*0a70*/  IMAD.MOV.U32 R14, RZ, RZ, 0x10 ;  /* 0x00000010ff0e7424 */ /* 0x000fe400078e00ff */
[----:B------:R-:W-:-:S07]  /*0a80*/  IMAD.MOV.U32 R12, RZ, RZ, -0x1 ;  /* 0xffffffffff0c7424 */ /* 0x000fce00078e00ff */
[----:B0123--:R-:W-:Y:S05]  /*0a90*/  WARPSYNC.COLLECTIVE R12, `(.L_x_43) ;  /* 0x000000000c087348 */ /* 0x00ffea0003c00000 */
[----:B---3--:R3:W4:Y:S02]  /*0aa0*/  SHFL.DOWN P4, R13, R11, R14, R15 ;  /* 0x0800000e0b0d7389 */ /* 0x008724000008000f */
[----:B01234-:R-:W-:Y:S05]  /*0ab0*/  ENDCOLLECTIVE ;  /* 0x000000000000791b */ /* 0x01ffea0003800000 */
.L_x_43:
[----:B------:R-:W-:Y:S01]  /*0ac0*/  HFMA2 R14, -RZ, RZ, 0, 4.76837158203125e-07 ;  /* 0x00000008ff0e7431 */ /* 0x000fe200000001ff */
[----:B------:R-:W-:-:S05]  /*0ad0*/  MOV R0, R13 ;  /* 0x0000000d00007202 */ /* 0x000fca0000000f00 */
[----:B------:R-:W-:-:S04]  /*0ae0*/  FADD R0, R11, R0 ;  /* 0x000000000b007221 */ /* 0x000fc80000000000 */
[----:B------:R-:W-:-:S07]  /*0af0*/  IMAD.MOV.U32 R11, RZ, RZ, R0 ;  /* 0x000000ffff0b7224 */ /* 0x000fce00078e0000 */
[----:B------:R-:W-:Y:S05]  /*0b00*/  WARPSYNC.COLLECTIVE R12, `(.L_x_44) ;  /* 0x000000000c087348 */ /* 0x000fea0003c00000 */
[----:B------:R0:W1:Y:S02]  /*0b10*/  SHFL.DOWN P4, R13, R11, R14, R15 ;  /* 0x0800000e0b0d7389 */ /* 0x000064000008000f */
[----:B01----:R-:W-:Y:S05]  /*0b20*/  ENDCOLLECTIVE ;  /* 0x000000000000791b */ /* 0x003fea0003800000 */
.L_x_44:
[----:B------:R-:W-:Y:S02]  /*0b30*/  IMAD.MOV.U32 R14, RZ, RZ, 0x4 ;  /* 0x00000004ff0e7424 */ /* 0x000fe400078e00ff */
[----:B------:R-:W-:-:S04]  /*0b40*/  IMAD.MOV.U32 R3, RZ, RZ, R13 ;  /* 0x000000ffff037224 */ /* 0x000fc800078e000d */
[----:B------:R-:W-:-:S05]  /*0b50*/  FADD R3, R0, R3 ;  /* 0x0000000300037221 */ /* 0x000fca0000000000 */
[----:B------:R-:W-:-:S07]  /*0b60*/  MOV R11, R3 ;  /* 0x00000003000b7202 */ /* 0x000fce0000000f00 */
[----:B------:R-:W-:Y:S05]  /*0b70*/  WARPSYNC.COLLECTIVE R12, `(.L_x_45) ;  /* 0x000000000c087348 */ /* 0x000fea0003c00000 */
[----:B------:R0:W1:Y:S02]  /*0b80*/  SHFL.DOWN P4, R13, R11, R14, R15 ;  /* 0x0800000e0b0d7389 */ /* 0x000064000008000f */
[----:B01----:R-:W-:Y:S05]  /*0b90*/  ENDCOLLECTIVE ;  /* 0x000000000000791b */ /* 0x003fea0003800000 */
.L_x_45:
[----:B------:R-:W-:Y:S01]  /*0ba0*/  HFMA2 R14, -RZ, RZ, 0, 1.1920928955078125e-07 ;  /* 0x00000002ff0e7431 */ /* 0x000fe200000001ff */
[----:B------:R-:W-:-:S05]  /*0bb0*/  MOV R2, R13 ;  /* 0x0000000d00027202 */ /* 0x000fca0000000f00 */
[----:B------:R-:W-:-:S04]  /*0bc0*/  FADD R2, R3, R2 ;  /* 0x0000000203027221 */ /* 0x000fc80000000000 */
[----:B------:R-:W-:-:S07]  /*0bd0*/  IMAD.MOV.U32 R11, RZ, RZ, R2 ;  /* 0x000000ffff0b7224 */ /* 0x000fce00078e0002 */
[----:B------:R-:W-:Y:S05]  /*0be0*/  WARPSYNC.COLLECTIVE R12, `(.L_x_46) ;  /* 0x000000000c087348 */ /* 0x000fea0003c00000 */
[----:B------:R0:W1:Y:S02]  /*0bf0*/  SHFL.DOWN P4, R13, R11, R14, R15 ;  /* 0x0800000e0b0d7389 */ /* 0x000064000008000f */
[----:B01----:R-:W-:Y:S05]  /*0c00*/  ENDCOLLECTIVE ;  /* 0x000000000000791b */ /* 0x003fea0003800000 */
.L_x_46:
[----:B------:R-:W-:Y:S02]  /*0c10*/  IMAD.MOV.U32 R14, RZ, RZ, 0x1 ;  /* 0x00000001ff0e7424 */ /* 0x000fe400078e00ff */
[----:B------:R-:W-:-:S04]  /*0c20*/  IMAD.MOV.U32 R5, RZ, RZ, R13 ;  /* 0x000000ffff057224 */ /* 0x000fc800078e000d */
[----:B------:R-:W-:-:S05]  /*0c30*/  FADD R5, R2, R5 ;  /* 0x0000000502057221 */ /* 0x000fca0000000000 */
[----:B------:R-:W-:-:S07]  /*0c40*/  MOV R11, R5 ;  /* 0x00000005000b7202 */ /* 0x000fce0000000f00 */
[----:B------:R-:W-:Y:S05]  /*0c50*/  WARPSYNC.COLLECTIVE R12, `(.L_x_47) ;  /* 0x000000000c087348 */ /* 0x000fea0003c00000 */
[----:B------:R0:W1:Y:S02]  /*0c60*/  SHFL.DOWN P4, R13, R11, R14, R15 ;  /* 0x0800000e0b0d7389 */ /* 0x000064000008000f */
[----:B01----:R-:W-:Y:S05]  /*0c70*/  ENDCOLLECTIVE ;  /* 0x000000000000791b */ /* 0x003fea0003800000 */
.L_x_47:
[----:B------:R-:W-:Y:S01]  /*0c80*/  MOV R4, R13 ;  /* 0x0000000d00047202 */ /* 0x000fe20000000f00 */
[----:B------:R-:W-:Y:S06]  /*0c90*/  BRA `(.L_x_48) ;  /* 0xfffffff800bc7947 */ /* 0x000fec000383ffff */
.L_x_49:
        /* <DEDUP_REMOVED lines=14> */
.L_x_82:


//--------------------- .text._Z27calculate_block_max_and_sumPKfPfS1_i --------------------------
	.section	.text._Z27calculate_block_max_and_sumPKfPfS1_i,"ax",@progbits
	.align	128
        .global         _Z27calculate_block_max_and_sumPKfPfS1_i
        .type           _Z27calculate_block_max_and_sumPKfPfS1_i,@function
        .size           _Z27calculate_block_max_and_sumPKfPfS1_i,(.L_x_83 - _Z27calculate_block_max_and_sumPKfPfS1_i)
        .other          _Z27calculate_block_max_and_sumPKfPfS1_i,@"STO_CUDA_ENTRY STV_DEFAULT"
_Z27calculate_block_max_and_sumPKfPfS1_i:
.text._Z27calculate_block_max_and_sumPKfPfS1_i:
[----:B------:R-:W-:Y:S01]  /*0000*/  LDC R1, c[0x0][0x37c] ;  /* 0x0000df00ff017b82 */ /* 0x000fe20000000800 */
[----:B------:R-:W0:Y:S01]  /*0010*/  S2R R3, SR_TID.X ;  /* 0x0000000000037919 */ /* 0x000e220000002100 */
[----:B------:R-:W1:Y:S06]  /*0020*/  LDCU UR5, c[0x0][0x360] ;  /* 0x00006c00ff0577ac */ /* 0x000e6c0008000800 */
[----:B------:R-:W1:Y:S01]  /*0030*/  LDC R4, c[0x0][0x370] ;  /* 0x0000dc00ff047b82 */ /* 0x000e620000000800 */
[----:B------:R-:W-:Y:S01]  /*0040*/  BSSY.RECONVERGENT B0, `(.L_x_50) ;  /* 0x0000045000007945 */ /* 0x000fe20003800200 */
[----:B------:R-:W0:Y:S01]  /*0050*/  S2R R0, SR_CTAID.X ;  /* 0x0000000000007919 */ /* 0x000e220000002500 */
[----:B------:R-:W2:Y:S01]  /*0060*/  LDCU UR7, c[0x0][0x398] ;  /* 0x00007300ff0777ac */ /* 0x000ea20008000800 */
[----:B------:R-:W-:Y:S01]  /*0070*/  HFMA2 R2, -RZ, RZ, -10824, -13904 ;  /* 0xf149f2caff027431 */ /* 0x000fe200000001ff */
[----:B------:R-:W3:Y:S01]  /*0080*/  LDCU.64 UR8, c[0x0][0x358] ;  /* 0x00006b00ff0877ac */ /* 0x000ee20008000a00 */
[----:B-1----:R-:W-:-:S02]  /*0090*/  IMAD R4, R4, UR5, RZ ;  /* 0x0000000504047c24 */ /* 0x002fc4000f8e02ff */
[----:B0-----:R-:W-:-:S05]  /*00a0*/  IMAD R5, R0, UR5, R3 ;  /* 0x0000000500057c24 */ /* 0x001fca000f8e0203 */
[----:B--2---:R-:W-:-:S13]  /*00b0*/  ISETP.GE.AND P0, PT, R5, UR7, PT ;  /* 0x0000000705007c0c */ /* 0x004fda000bf06270 */
[----:B---3--:R-:W-:Y:S05]  /*00c0*/  @P0 BRA `(.L_x_51) ;  /* 0x0000000000f00947 */ /* 0x008fea0003800000 */
[----:B------:R-:W0:Y:S01]  /*00d0*/  I2F.U32.RP R10, R4 ;  /* 0x00000004000a7306 */ /* 0x000e220000209000 */
[C-C-:B------:R-:W-:Y:S01]  /*00e0*/  IMAD.IADD R2, R4.reuse, 0x1, R5.reuse ;  /* 0x0000000104027824 */ /* 0x140fe200078e0205 */
[----:B------:R-:W-:Y:S01]  /*00f0*/  IADD3 R11, PT, PT, RZ, -R4, RZ ;  /* 0x80000004ff0b7210 */ /* 0x000fe20007ffe0ff */
[----:B------:R-:W-:Y:S01]  /*0100*/  BSSY.RECONVERGENT B1, `(.L_x_52) ;  /* 0x0000029000017945 */ /* 0x000fe20003800200 */
[----:B------:R-:W-:Y:S01]  /*0110*/  ISETP.NE.U32.AND P2, PT, R4, RZ, PT ;  /* 0x000000ff0400720c */ /* 0x000fe20003f45070 */
[----:B------:R-:W-:Y:S01]  /*0120*/  IMAD.MOV.U32 R15, RZ, RZ, R5 ;  /* 0x000000ffff0f7224 */ /* 0x000fe200078e0005 */
[C---:B------:R-:W-:Y:S02]  /*0130*/  ISETP.GE.AND P0, PT, R2.reuse, UR7, PT ;  /* 0x0000000702007c0c */ /* 0x040fe4000bf06270 */
[----:B------:R-:W-:Y:S02]  /*0140*/  VIMNMX R9, PT, PT, R2, UR7, !PT ;  /* 0x0000000702097c48 */ /* 0x000fe4000ffe0100 */
[----:B------:R-:W-:-:S04]  /*0150*/  SEL R8, RZ, 0x1, P0 ;  /* 0x00000001ff087807 */ /* 0x000fc80000000000 */
[----:B------:R-:W-:Y:S01]  /*0160*/  IADD3 R9, PT, PT, R9, -R2, -R8 ;  /* 0x8000000209097210 */ /* 0x000fe20007ffe808 */
[----:B0-----:R-:W0:Y:S02]  /*0170*/  MUFU.RCP R10, R10 ;  /* 0x0000000a000a7308 */ /* 0x001e240000001000 */
[----:B0-----:R-:W-:-:S06]  /*0180*/  VIADD R6, R10, 0xffffffe ;  /* 0x0ffffffe0a067836 */ /* 0x001fcc0000000000 */
[----:B------:R0:W1:Y:S02]  /*0190*/  F2I.FTZ.U32.TRUNC.NTZ R7, R6 ;  /* 0x0000000600077305 */ /* 0x000064000021f000 */
[----:B0-----:R-:W-:Y:S01]  /*01a0*/  MOV R6, RZ ;  /* 0x000000ff00067202 */ /* 0x001fe20000000f00 */
[----:B-1----:R-:W-:-:S04]  /*01b0*/  IMAD R11, R11, R7, RZ ;  /* 0x000000070b0b7224 */ /* 0x002fc800078e02ff */
[----:B------:R-:W-:-:S06]  /*01c0*/  IMAD.HI.U32 R10, R7, R11, R6 ;  /* 0x0000000b070a7227 */ /* 0x000fcc00078e0006 */
[----:B------:R-:W-:-:S04]  /*01d0*/  IMAD.HI.U32 R7, R10, R9, RZ ;  /* 0x000000090a077227 */ /* 0x000fc800078e00ff */
[----:B------:R-:W-:-:S04]  /*01e0*/  IMAD.MOV R2, RZ, RZ, -R7 ;  /* 0x000000ffff027224 */ /* 0x000fc800078e0a07 */
[----:B------:R-:W-:-:S05]  /*01f0*/  IMAD R9, R4, R2, R9 ;  /* 0x0000000204097224 */ /* 0x000fca00078e0209 */
[----:B------:R-:W-:-:S13]  /*0200*/  ISETP.GE.U32.AND P0, PT, R9, R4, PT ;  /* 0x000000040900720c */ /* 0x000fda0003f06070 */
[----:B------:R-:W-:Y:S01]  /*0210*/  @P0 IADD3 R9, PT, PT, -R4, R9, RZ ;  /* 0x0000000904090210 */ /* 0x000fe20007ffe1ff */
[----:B------:R-:W-:-:S03]  /*0220*/  @P0 VIADD R7, R7, 0x1 ;  /* 0x0000000107070836 */ /* 0x000fc60000000000 */
[----:B------:R-:W-:-:S13]  /*0230*/  ISETP.GE.U32.AND P1, PT, R9, R4, PT ;  /* 0x000000040900720c */ /* 0x000fda0003f26070 */
[----:B------:R-:W-:Y:S02]  /*0240*/  @P1 IADD3 R7, PT, PT, R7, 0x1, RZ ;  /* 0x0000000107071810 */ /* 0x000fe40007ffe0ff */
[----:B------:R-:W-:-:S05]  /*0250*/  @!P2 LOP3.LUT R7, RZ, R4, RZ, 0x33, !PT ;  /* 0x00000004ff07a212 */ /* 0x000fca00078e33ff */
[----:B------:R-:W-:-:S05]  /*0260*/  IMAD.IADD R7, R8, 0x1, R7 ;  /* 0x0000000108077824 */ /* 0x000fca00078e0207 */
[C---:B------:R-:W-:Y:S02]  /*0270*/  LOP3.LUT R2, R7.reuse, 0x3, RZ, 0xc0, !PT ;  /* 0x0000000307027812 */ /* 0x040fe400078ec0ff */
[----:B------:R-:W-:Y:S02]  /*0280*/  ISETP.GE.U32.AND P1, PT, R7, 0x3, PT ;  /* 0x000000030700780c */ /* 0x000fe40003f26070 */
[----:B------:R-:W-:Y:S02]  /*0290*/  ISETP.NE.AND P0, PT, R2, 0x3, PT ;  /* 0x000000030200780c */ /* 0x000fe40003f05270 */
[----:B------:R-:W-:-:S11]  /*02a0*/  MOV R2, 0xf149f2ca ;  /* 0xf149f2ca00027802 */ /* 0x000fd60000000f00 */
[----:B------:R-:W-:Y:S05]  /*02b0*/  @!P0 BRA `(.L_x_53) ;  /* 0x0000000000348947 */ /* 0x000fea0003800000 */
[----:B------:R-:W0:Y:S01]  /*02c0*/  LDC.64 R8, c[0x0][0x380] ;  /* 0x0000e000ff087b82 */ /* 0x000e220000000a00 */
[----:B------:R-:W-:Y:S02]  /*02d0*/  IADD3 R2, PT, PT, R7, 0x1, RZ ;  /* 0x0000000107027810 */ /* 0x000fe40007ffe0ff */
[----:B------:R-:W-:Y:S02]  /*02e0*/  MOV R15, R5 ;  /* 0x00000005000f7202 */ /* 0x000fe40000000f00 */
[----:B------:R-:W-:Y:S01]  /*02f0*/  LOP3.LUT R6, R2, 0x3, RZ, 0xc0, !PT ;  /* 0x0000000302067812 */ /* 0x000fe200078ec0ff */
[----:B------:R-:W-:-:S04]  /*0300*/  IMAD.MOV.U32 R2, RZ, RZ, -0xeb60d36 ;  /* 0xf149f2caff027424 */ /* 0x000fc800078e00ff */
[----:B------:R-:W-:-:S07]  /*0310*/  IMAD.MOV R10, RZ, RZ, -R6 ;  /* 0x000000ffff0a7224 */ /* 0x000fce00078e0a06 */
.L_x_54:
[----:B0-----:R-:W-:-:S06]  /*0320*/  IMAD.WIDE R6, R15, 0x4, R8 ;  /* 0x000000040f067825 */ /* 0x001fcc00078e0208 */
[----:B------:R-:W2:Y:S01]  /*0330*/  LDG.E R7, desc[UR8][R6.64] ;  /* 0x0000000806077981 */ /* 0x000ea2000c1e1900 */
[----:B------:R-:W-:Y:S01]  /*0340*/  IADD3 R10, PT, PT, R10, 0x1, RZ ;  /* 0x000000010a0a7810 */ /* 0x000fe20007ffe0ff */
[----:B------:R-:W-:-:S03]  /*0350*/  IMAD.IADD R15, R4, 0x1, R15 ;  /* 0x00000001040f7824 */ /* 0x000fc600078e020f */
[----:B------:R-:W-:Y:S02]  /*0360*/  ISETP.NE.AND P0, PT, R10, RZ, PT ;  /* 0x000000ff0a00720c */ /* 0x000fe40003f05270 */
[----:B--2---:R-:W-:-:S11]  /*0370*/  FMNMX R2, R7, R2, !PT ;  /* 0x0000000207027209 */ /* 0x004fd60007800000 */
[----:B------:R-:W-:Y:S05]  /*0380*/  @P0 BRA `(.L_x_54) ;  /* 0xfffffffc00e40947 */ /* 0x000fea000383ffff */
.L_x_53:
[----:B------:R-:W-:Y:S05]  /*0390*/  BSYNC.RECONVERGENT B1 ;  /* 0x0000000000017941 */ /* 0x000fea0003800200 */
.L_x_52:
[----:B------:R-:W-:Y:S05]  /*03a0*/  @!P1 BRA `(.L_x_51) ;  /* 0x0000000000389947 */ /* 0x000fea0003800000 */
.L_x_55:
[----:B------:R-:W0:Y:S02]  /*03b0*/  LDC.64 R6, c[0x0][0x380] ;  /* 0x0000e000ff067b82 */ /* 0x000e240000000a00 */
[----:B0-----:R-:W-:-:S04]  /*03c0*/  IMAD.WIDE R12, R15, 0x4, R6 ;  /* 0x000000040f0c7825 */ /* 0x001fc800078e0206 */
[C---:B------:R-:W-:Y:S02]  /*03d0*/  IMAD.WIDE R6, R4.reuse, 0x4, R12 ;  /* 0x0000000404067825 */ /* 0x040fe400078e020c */
[----:B------:R-:W2:Y:S02]  /*03e0*/  LDG.E R13, desc[UR8][R12.64] ;  /* 0x000000080c0d7981 */ /* 0x000ea4000c1e1900 */
[C---:B------:R-:W-:Y:S02]  /*03f0*/  IMAD.WIDE R8, R4.reuse, 0x4, R6 ;  /* 0x0000000404087825 */ /* 0x040fe400078e0206 */
[----:B------:R-:W2:Y:S02]  /*0400*/  LDG.E R6, desc[UR8][R6.64] ;  /* 0x0000000806067981 */ /* 0x000ea4000c1e1900 */
[C---:B------:R-:W-:Y:S02]  /*0410*/  IMAD.WIDE R10, R4.reuse, 0x4, R8 ;  /* 0x00000004040a7825 */ /* 0x040fe400078e0208 */
[----:B------:R-:W3:Y:S04]  /*0420*/  LDG.E R9, desc[UR8][R8.64] ;  /* 0x0000000808097981 */ /* 0x000ee8000c1e1900 */
[----:B------:R-:W3:Y:S01]  /*0430*/  LDG.E R10, desc[UR8][R10.64] ;  /* 0x000000080a0a7981 */ /* 0x000ee2000c1e1900 */
[----:B------:R-:W-:-:S04]  /*0440*/  LEA R15, R4, R15, 0x2 ;  /* 0x0000000f040f7211 */ /* 0x000fc800078e10ff */
[----:B------:R-:W-:Y:S02]  /*0450*/  ISETP.GE.AND P0, PT, R15, UR7, PT ;  /* 0x000000070f007c0c */ /* 0x000fe4000bf06270 */
[----:B--2---:R-:W-:-:S04]  /*0460*/  FMNMX3 R2, R2, R13, R6, !PT ;  /* 0x0000000d02027276 */ /* 0x004fc80007800006 */
[----:B---3--:R-:W-:-:S07]  /*0470*/  FMNMX3 R2, R2, R9, R10, !PT ;  /* 0x0000000902027276 */ /* 0x008fce000780000a */
[----:B------:R-:W-:Y:S05]  /*0480*/  @!P0 BRA `(.L_x_55) ;  /* 0xfffffffc00c88947 */ /* 0x000fea000383ffff */
.L_x_51:
[----:B------:R-:W-:Y:S05]  /*0490*/  BSYNC.RECONVERGENT B0 ;  /* 0x0000000000007941 */ /* 0x000fea0003800200 */
.L_x_50:
[----:B------:R-:W0:Y:S01]  /*04a0*/  SHFL.DOWN PT, R7, R2, 0x10, 0x1f ;  /* 0x0a001f0002077f89 */ /* 0x000e2200000e0000 */
[----:B------:R-:W1:Y:S01]  /*04b0*/  S2UR UR6, SR_CgaCtaId ;  /* 0x00000000000679c3 */ /* 0x000e620000008800 */
[----:B------:R-:W-:Y:S01]  /*04c0*/  UMOV UR4, 0x400 ;  /* 0x0000040000047882 */ /* 0x000fe20000000000 */
[----:B------:R-:W-:Y:S01]  /*04d0*/  USHF.R.U32.HI UR5, URZ, 0x5, UR5 ;  /* 0x00000005ff057899 */ /* 0x000fe20008011605 */
[----:B------:R-:W-:-:S05]  /*04e0*/  PLOP3.LUT P2, PT, PT, PT, PT, 0x8, 0x80 ;  /* 0x000000000080781c */ /* 0x000fca0003f4e170 */
[----:B------:R-:W-:Y:S02]  /*04f0*/  ISETP.GE.U32.AND P0, PT, R3, UR5, PT ;  /* 0x0000000503007c0c */ /* 0x000fe4000bf06070 */
[----:B0-----:R-:W-:Y:S01]  /*0500*/  FMNMX R7, R7, R2, !PT ;  /* 0x0000000207077209 */ /* 0x001fe20007800000 */
[----:B-1----:R-:W-:Y:S01]  /*0510*/  ULEA UR4, UR6, UR4, 0x18 ;  /* 0x0000000406047291 */ /* 0x002fe2000f8ec0ff */
[----:B------:R-:W-:-:S03]  /*0520*/  IMAD.MOV.U32 R2, RZ, RZ, -0xeb60d36 ;  /* 0xf149f2caff027424 */ /* 0x000fc600078e00ff */
[----:B------:R-:W0:Y:S02]  /*0530*/  SHFL.DOWN PT, R6, R7, 0x8, 0x1f ;  /* 0x09001f0007067f89 */ /* 0x000e2400000e0000 */
[----:B0-----:R-:W-:Y:S02]  /*0540*/  FMNMX R8, R7, R6, !PT ;  /* 0x0000000607087209 */ /* 0x001fe40007800000 */
[----:B------:R-:W-:-:S03]  /*0550*/  SHF.R.U32.HI R7, RZ, 0x3, R3 ;  /* 0x00000003ff077819 */ /* 0x000fc60000011603 */
[----:B------:R-:W0:Y:S01]  /*0560*/  SHFL.DOWN PT, R9, R8, 0x4, 0x1f ;  /* 0x08801f0008097f89 */ /* 0x000e2200000e0000 */
[----:B------:R-:W-:Y:S02]  /*0570*/  LOP3.LUT R7, R7, 0x7c, RZ, 0xc0, !PT ;  /* 0x0000007c07077812 */ /* 0x000fe400078ec0ff */
[----:B0-----:R-:W-:-:S05]  /*0580*/  FMNMX R9, R8, R9, !PT ;  /* 0x0000000908097209 */ /* 0x001fca0007800000 */
[----:B------:R-:W0:Y:S02]  /*0590*/  SHFL.DOWN PT, R6, R9, 0x2, 0x1f ;  /* 0x08401f0009067f89 */ /* 0x000e2400000e0000 */
[----:B0-----:R-:W-:Y:S02]  /*05a0*/  FMNMX R10, R9, R6, !PT ;  /* 0x00000006090a7209 */ /* 0x001fe40007800000 */
[----:B------:R-:W-:-:S03]  /*05b0*/  LOP3.LUT P1, R6, R3, 0x1f, RZ, 0xc0, !PT ;  /* 0x0000001f03067812 */ /* 0x000fc6000782c0ff */
[----:B------:R-:W0:Y:S01]  /*05c0*/  SHFL.DOWN PT, R11, R10, 0x1, 0x1f ;  /* 0x08201f000a0b7f89 */ /* 0x000e2200000e0000 */
[----:B------:R-:W-:Y:S02]  /*05d0*/  LEA R8, R6, UR4, 0x2 ;  /* 0x0000000406087c11 */ /* 0x000fe4000f8e10ff */
[----:B0-----:R-:W-:-:S07]  /*05e0*/  FMNMX R12, R10, R11, !PT ;  /* 0x0000000b0a0c7209 */ /* 0x001fce0007800000 */
[----:B------:R0:W-:Y:S01]  /*05f0*/  @!P1 STS [R7+UR4], R12 ;  /* 0x0000000c07009988 */ /* 0x0001e20008000804 */
[----:B------:R-:W-:Y:S01]  /*0600*/  BAR.SYNC.DEFER_BLOCKING 0x0 ;  /* 0x0000000000007b1d */ /* 0x000fe20000010000 */
[----:B------:R-:W-:-:S05]  /*0610*/  ISETP.GT.U32.AND P1, PT, R3, 0x1f, PT ;  /* 0x0000001f0300780c */ /* 0x000fca0003f24070 */
[----:B------:R0:W1:Y:S02]  /*0620*/  @!P0 LDS R2, [R8] ;  /* 0x0000000008028984 */ /* 0x0000640000000800 */
[----:B------:R-:W-:Y:S06]  /*0630*/  BAR.SYNC.DEFER_BLOCKING 0x0 ;  /* 0x0000000000007b1d */ /* 0x000fec0000010000 */
[----:B0-----:R-:W-:Y:S05]  /*0640*/  @P1 BRA `(.L_x_56) ;  /* 0x00000000003c1947 */ /* 0x001fea0003800000 */
[----:B------:R-:W-:-:S03]  /*0650*/  UMOV UR5, 0xffffffff ;  /* 0xffffffff00057882 */ /* 0x000fc60000000000 */
[----:B------:R-:W-:Y:S05]  /*0660*/  BRA.DIV UR5, `(.L_x_57) ;  /* 0x0000000a05947947 */ /* 0x000fea000b800000 */
[----:B-1----:R-:W0:Y:S02]  /*0670*/  SHFL.DOWN PT, R9, R2, 0x10, 0x1f ;  /* 0x0a001f0002097f89 */ /* 0x002e2400000e0000 */
[----:B0-----:R-:W-:-:S05]  /*0680*/  FMNMX R9, R9, R2, !PT ;  /* 0x0000000209097209 */ /* 0x001fca0007800000 */
[----:B------:R-:W0:Y:S02]  /*0690*/  SHFL.DOWN PT, R10, R9, 0x8, 0x1f ;  /* 0x09001f00090a7f89 */ /* 0x000e2400000e0000 */
[----:B0-----:R-:W-:-:S05]  /*06a0*/  FMNMX R10, R9, R10, !PT ;  /* 0x0000000a090a7209 */ /* 0x001fca0007800000 */
[----:B------:R-:W0:Y:S02]  /*06b0*/  SHFL.DOWN PT, R11, R10, 0x4, 0x1f ;  /* 0x08801f000a0b7f89 */ /* 0x000e2400000e0000 */
[----:B0-----:R-:W-:-:S05]  /*06c0*/  FMNMX R11, R10, R11, !PT ;  /* 0x0000000b0a0b7209 */ /* 0x001fca0007800000 */
[----:B------:R-:W0:Y:S02]  /*06d0*/  SHFL.DOWN PT, R12, R11, 0x2, 0x1f ;  /* 0x08401f000b0c7f89 */ /* 0x000e2400000e0000 */
[----:B0-----:R-:W-:-:S05]  /*06e0*/  FMNMX R12, R11, R12, !PT ;  /* 0x0000000c0b0c7209 */ /* 0x001fca0007800000 */
[----:B------:R0:W1:Y:S02]  /*06f0*/  SHFL.DOWN PT, R13, R12, 0x1, 0x1f ;  /* 0x08201f000c0d7f89 */ /* 0x00006400000e0000 */
.L_x_72:
[----:B------:R-:W-:Y:S02]  /*0700*/  ISETP.NE.AND P3, PT, R3, RZ, PT ;  /* 0x000000ff0300720c */ /* 0x000fe40003f65270 */
[----:B-1----:R-:W-:-:S11]  /*0710*/  FMNMX R13, R12, R13, !PT ;  /* 0x0000000d0c0d7209 */ /* 0x002fd60007800000 */
[----:B------:R2:W-:Y:S01]  /*0720*/  @!P3 STS [UR4], R13 ;  /* 0x0000000dff00b988 */ /* 0x0005e20008000804 */
[----:B------:R-:W-:-:S13]  /*0730*/  @!P3 PLOP3.LUT P2, PT, PT, PT, PT, 0x80, 0x8 ;  /* 0x000000000008b81c */ /* 0x000fda0003f4f070 */
.L_x_56:
[----:B------:R-:W-:Y:S05]  /*0740*/  WARPSYNC.ALL ;  /* 0x0000000000007948 */ /* 0x000fea0003800000 */
[----:B------:R-:W-:Y:S01]  /*0750*/  ISETP.GE.AND P3, PT, R5, UR7, PT ;  /* 0x0000000705007c0c */ /* 0x000fe2000bf66270 */
[----:B------:R-:W-:Y:S01]  /*0760*/  BAR.SYNC.DEFER_BLOCKING 0x0 ;  /* 0x0000000000007b1d */ /* 0x000fe20000010000 */
[----:B------:R-:W-:-:S05]  /*0770*/  HFMA2 R10, -RZ, RZ, 0, 0 ;  /* 0x00000000ff0a7431 */ /* 0x000fca00000001ff */
[----:B------:R-:W-:Y:S01]  /*0780*/  BSSY.RECONVERGENT B0, `(.L_x_58) ;  /* 0x000006c000007945 */ /* 0x000fe20003800200 */
[----:B------:R-:W3:Y:S01]  /*0790*/  LDS R9, [UR4] ;  /* 0x00000004ff097984 */ /* 0x000ee20008000800 */
[----:B------:R-:W-:Y:S06]  /*07a0*/  BAR.SYNC.DEFER_BLOCKING 0x0 ;  /* 0x0000000000007b1d */ /* 0x000fec0000010000 */
[----:B------:R-:W-:Y:S05]  /*07b0*/  @P3 BRA `(.L_x_59) ;  /* 0x0000000400a03947 */ /* 0x000fea0003800000 */
[----:B--2---:R-:W2:Y:S01]  /*07c0*/  I2F.U32.RP R13, R4 ;  /* 0x00000004000d7306 */ /* 0x004ea20000209000 */
[C---:B------:R-:W-:Y:S01]  /*07d0*/  IMAD.IADD R10, R4.reuse, 0x1, R5 ;  /* 0x00000001040a7824 */ /* 0x040fe200078e0205 */
[----:B------:R-:W-:Y:S01]  /*07e0*/  IADD3 R15, PT, PT, RZ, -R4, RZ ;  /* 0x80000004ff0f7210 */ /* 0x000fe20007ffe0ff */
[----:B------:R-:W-:Y:S01]  /*07f0*/  BSSY.RECONVERGENT B1, `(.L_x_60) ;  /* 0x0000032000017945 */ /* 0x000fe20003800200 */
[----:B------:R-:W-:Y:S02]  /*0800*/  ISETP.NE.U32.AND P5, PT, R4, RZ, PT ;  /* 0x000000ff0400720c */ /* 0x000fe40003fa5070 */
[C---:B------:R-:W-:Y:S02]  /*0810*/  ISETP.GE.AND P3, PT, R10.reuse, UR7, PT ;  /* 0x000000070a007c0c */ /* 0x040fe4000bf66270 */
[----:B------:R-:W-:Y:S02]  /*0820*/  VIMNMX R11, PT, PT, R10, UR7, !PT ;  /* 0x000000070a0b7c48 */ /* 0x000fe4000ffe0100 */
[----:B0-----:R-:W-:-:S04]  /*0830*/  SEL R12, RZ, 0x1, P3 ;  /* 0x00000001ff0c7807 */ /* 0x001fc80001800000 */
[----:B------:R-:W-:Y:S01]  /*0840*/  IADD3 R11, PT, PT, R11, -R10, -R12 ;  /* 0x8000000a0b0b7210 */ /* 0x000fe20007ffe80c */
[----:B--2---:R-:W1:Y:S02]  /*0850*/  MUFU.RCP R13, R13 ;  /* 0x0000000d000d7308 */ /* 0x004e640000001000 */
[----:B-1----:R-:W-:-:S06]  /*0860*/  VIADD R2, R13, 0xffffffe ;  /* 0x0ffffffe0d027836 */ /* 0x002fcc0000000000 */
[----:B------:R0:W1:Y:S02]  /*0870*/  F2I.FTZ.U32.TRUNC.NTZ R3, R2 ;  /* 0x0000000200037305 */ /* 0x000064000021f000 */
[----:B0-----:R-:W-:Y:S01]  /*0880*/  MOV R2, RZ ;  /* 0x000000ff00027202 */ /* 0x001fe20000000f00 */
[----:B-1----:R-:W-:-:S04]  /*0890*/  IMAD R15, R15, R3, RZ ;  /* 0x000000030f0f7224 */ /* 0x002fc800078e02ff */
[----:B------:R-:W-:-:S06]  /*08a0*/  IMAD.HI.U32 R14, R3, R15, R2 ;  /* 0x0000000f030e7227 */ /* 0x000fcc00078e0002 */
[----:B------:R-:W-:-:S04]  /*08b0*/  IMAD.HI.U32 R13, R14, R11, RZ ;  /* 0x0000000b0e0d7227 */ /* 0x000fc800078e00ff */
[----:B------:R-:W-:-:S04]  /*08c0*/  IMAD.MOV R2, RZ, RZ, -R13 ;  /* 0x000000ffff027224 */ /* 0x000fc800078e0a0d */
[----:B------:R-:W-:Y:S02]  /*08d0*/  IMAD R11, R4, R2, R11 ;  /* 0x00000002040b7224 */ /* 0x000fe400078e020b */
[----:B------:R-:W0:Y:S03]  /*08e0*/  LDC.64 R2, c[0x0][0x380] ;  /* 0x0000e000ff027b82 */ /* 0x000e260000000a00 */
        /* <DEDUP_REMOVED lines=10> */
[----:B------:R-:W-:-:S11]  /*0990*/  MOV R10, RZ ;  /* 0x000000ff000a7202 */ /* 0x000fd60000000f00 */
[----:B0-----:R-:W-:Y:S05]  /*09a0*/  @!P3 BRA `(.L_x_61) ;  /* 0x000000000058b947 */ /* 0x001fea0003800000 */
[----:B------:R-:W0:Y:S01]  /*09b0*/  LDC.64 R12, c[0x0][0x380] ;  /* 0x0000e000ff0c7b82 */ /* 0x000e220000000a00 */
[----:B------:R-:W-:-:S05]  /*09c0*/  VIADD R10, R11, 0x1 ;  /* 0x000000010b0a7836 */ /* 0x000fca0000000000 */
[----:B------:R-:W-:Y:S02]  /*09d0*/  LOP3.LUT R11, R10, 0x3, RZ, 0xc0, !PT ;  /* 0x000000030a0b7812 */ /* 0x000fe400078ec0ff */
[----:B------:R-:W-:-:S03]  /*09e0*/  MOV R10, RZ ;  /* 0x000000ff000a7202 */ /* 0x000fc60000000f00 */
[----:B------:R-:W-:-:S07]  /*09f0*/  IMAD.MOV R11, RZ, RZ, -R11 ;  /* 0x000000ffff0b7224 */ /* 0x000fce00078e0a0b */
.L_x_62:
[----:B0-----:R-:W-:-:S06]  /*0a00*/  IMAD.WIDE R14, R5, 0x4, R12 ;  /* 0x00000004050e7825 */ /* 0x001fcc00078e020c */
[----:B------:R-:W3:Y:S01]  /*0a10*/  LDG.E R14, desc[UR8][R14.64] ;  /* 0x000000080e0e7981 */ /* 0x000ee2000c1e1900 */
[----:B------:R-:W-:Y:S02]  /*0a20*/  HFMA2 R17, -RZ, RZ, 0.96630859375, -0.0022525787353515625 ;  /* 0x3bbb989dff117431 */ /* 0x000fe400000001ff */
[----:B------:R-:W-:Y:S01]  /*0a30*/  IMAD.MOV.U32 R18, RZ, RZ, 0x437c0000 ;  /* 0x437c0000ff127424 */ /* 0x000fe200078e00ff */
[----:B------:R-:W-:Y:S02]  /*0a40*/  IADD3 R11, PT, PT, R11, 0x1, RZ ;  /* 0x000000010b0b7810 */ /* 0x000fe40007ffe0ff */
[----:B------:R-:W-:Y:S02]  /*0a50*/  IADD3 R5, PT, PT, R4, R5, RZ ;  /* 0x0000000504057210 */ /* 0x000fe40007ffe0ff */
[----:B------:R-:W-:Y:S01]  /*0a60*/  ISETP.NE.AND P3, PT, R11, RZ, PT ;  /* 0x000000ff0b00720c */ /* 0x000fe20003f65270 */
[----:B---3--:R-:W-:-:S04]  /*0a70*/  FADD R16, -R9, R14 ;  /* 0x0000000e09107221 */ /* 0x008fc80000000100 */
[----:B------:R-:W-:-:S04]  /*0a80*/  FFMA.SAT R17, R16, R17, 0.5 ;  /* 0x3f00000010117423 */ /* 0x000fc80000002011 */
[----:B------:R-:W-:-:S04]  /*0a90*/  FFMA.RM R17, R17, R18, 12582913 ;  /* 0x4b40000111117423 */ /* 0x000fc80000004012 */
[C---:B------:R-:W-:Y:S01]  /*0aa0*/  FADD R19, R17.reuse, -12583039 ;  /* 0xcb40007f11137421 */ /* 0x040fe20000000000 */
[----:B------:R-:W-:-:S03]  /*0ab0*/  IMAD.SHL.U32 R17, R17, 0x800000, RZ ;  /* 0x0080000011117824 */ /* 0x000fc600078e00ff */
[----:B------:R-:W-:-:S04]  /*0ac0*/  FFMA R19, R16, 1.4426950216293334961, -R19 ;  /* 0x3fb8aa3b10137823 */ /* 0x000fc80000000813 */
[----:B------:R-:W-:-:S06]  /*0ad0*/  FFMA R19, R16, 1.925963033500011079e-08, R19 ;  /* 0x32a5706010137823 */ /* 0x000fcc0000000013 */
[----:B------:R-:W0:Y:S02]  /*0ae0*/  MUFU.EX2 R19, R19 ;  /* 0x0000001300137308 */ /* 0x000e240000000800 */
[----:B0-----:R-:W-:Y:S01]  /*0af0*/  FFMA R10, R17, R19, R10 ;  /* 0x00000013110a7223 */ /* 0x001fe2000000000a */
[----:B------:R-:W-:Y:S06]  /*0b00*/  @P3 BRA `(.L_x_62) ;  /* 0xfffffffc00bc3947 */ /* 0x000fec000383ffff */
.L_x_61:
[----:B------:R-:W-:Y:S05]  /*0b10*/  BSYNC.RECONVERGENT B1 ;  /* 0x0000000000017941 */ /* 0x000fea0003800200 */
.L_x_60:
[----:B------:R-:W-:Y:S05]  /*0b20*/  @!P4 BRA `(.L_x_59) ;  /* 0x0000000000c4c947 */ /* 0x000fea0003800000 */
.L_x_63:
[----:B------:R-:W-:-:S05]  /*0b30*/  IMAD.WIDE R18, R5, 0x4, R2 ;  /* 0x0000000405127825 */ /* 0x000fca00078e0202 */
[----:B------:R-:W3:Y:S01]  /*0b40*/  LDG.E R12, desc[UR8][R18.64] ;  /* 0x00000008120c7981 */ /* 0x000ee2000c1e1900 */
[----:B------:R-:W-:-:S05]  /*0b50*/  IMAD.WIDE R14, R4, 0x4, R18 ;  /* 0x00000004040e7825 */ /* 0x000fca00078e0212 */
[----:B------:R-:W2:Y:S01]  /*0b60*/  LDG.E R24, desc[UR8][R14.64] ;  /* 0x000000080e187981 */ /* 0x000ea2000c1e1900 */
[----:B------:R-:W-:-:S05]  /*0b70*/  IMAD.WIDE R16, R4, 0x4, R14 ;  /* 0x0000000404107825 */ /* 0x000fca00078e020e */
[----:B------:R-:W4:Y:S01]  /*0b80*/  LDG.E R26, desc[UR8][R16.64] ;  /* 0x00000008101a7981 */ /* 0x000f22000c1e1900 */
[----:B------:R-:W-:-:S06]  /*0b90*/  IMAD.WIDE R20, R4, 0x4, R16 ;  /* 0x0000000404147825 */ /* 0x000fcc00078e0210 */
[----:B------:R0:W5:Y:S01]  /*0ba0*/  LDG.E R20, desc[UR8][R20.64] ;  /* 0x0000000814147981 */ /* 0x000162000c1e1900 */
[----:B------:R-:W-:Y:S01]  /*0bb0*/  IMAD.MOV.U32 R11, RZ, RZ, 0x3bbb989d ;  /* 0x3bbb989dff0b7424 */ /* 0x000fe200078e00ff */
[----:B------:R-:W-:-:S04]  /*0bc0*/  LEA R5, R4, R5, 0x2 ;  /* 0x0000000504057211 */ /* 0x000fc800078e10ff */
[----:B------:R-:W-:Y:S01]  /*0bd0*/  ISETP.GE.AND P3, PT, R5, UR7, PT ;  /* 0x0000000705007c0c */ /* 0x000fe2000bf66270 */
[----:B---3--:R-:W-:Y:S01]  /*0be0*/  FADD R22, -R9, R12 ;  /* 0x0000000c09167221 */ /* 0x008fe20000000100 */
[----:B------:R-:W-:-:S03]  /*0bf0*/  MOV R12, 0x437c0000 ;  /* 0x437c0000000c7802 */ /* 0x000fc60000000f00 */
[----:B------:R-:W-:Y:S01]  /*0c00*/  FFMA.SAT R13, R22, R11, 0.5 ;  /* 0x3f000000160d7423 */ /* 0x000fe2000000200b */
[----:B--2---:R-:W-:-:S03]  /*0c10*/  FADD R18, -R9, R24 ;  /* 0x0000001809127221 */ /* 0x004fc60000000100 */
[----:B------:R-:W-:Y:S01]  /*0c20*/  FFMA.RM R13, R13, R12, 12582913 ;  /* 0x4b4000010d0d7423 */ /* 0x000fe2000000400c */
[----:B------:R-:W-:-:S03]  /*0c30*/  FFMA.SAT R19, R18, R11, 0.5 ;  /* 0x3f00000012137423 */ /* 0x000fc6000000200b */
[----:B------:R-:W-:Y:S01]  /*0c40*/  FADD R15, R13, -12583039 ;  /* 0xcb40007f0d0f7421 */ /* 0x000fe20000000000 */
[----:B----4-:R-:W-:Y:S01]  /*0c50*/  FADD R16, -R9, R26 ;  /* 0x0000001a09107221 */ /* 0x010fe20000000100 */
[-C--:B------:R-:W-:Y:S01]  /*0c60*/  FFMA.RM R14, R19, R12.reuse, 12582913 ;  /* 0x4b400001130e7423 */ /* 0x080fe2000000400c */
[----:B------:R-:W-:Y:S02]  /*0c70*/  IMAD.SHL.U32 R13, R13, 0x800000, RZ ;  /* 0x008000000d0d7824 */ /* 0x000fe400078e00ff */
[----:B------:R-:W-:Y:S01]  /*0c80*/  FFMA R15, R22, 1.4426950216293334961, -R15 ;  /* 0x3fb8aa3b160f7823 */ /* 0x000fe2000000080f */
[-C--:B0-----:R-:W-:Y:S01]  /*0c90*/  FFMA.SAT R21, R16, R11.reuse, 0.5 ;  /* 0x3f00000010157423 */ /* 0x081fe2000000200b */
[----:B------:R-:W-:Y:S01]  /*0ca0*/  FADD R19, R14, -12583039 ;  /* 0xcb40007f0e137421 */ /* 0x000fe20000000000 */
[----:B-----5:R-:W-:Y:S01]  /*0cb0*/  FADD R20, -R9, R20 ;  /* 0x0000001409147221 */ /* 0x020fe20000000100 */
[----:B------:R-:W-:Y:S01]  /*0cc0*/  FFMA R17, R22, 1.925963033500011079e-08, R15 ;  /* 0x32a5706016117823 */ /* 0x000fe2000000000f */
[-C--:B------:R-:W-:Y:S01]  /*0cd0*/  FFMA.RM R15, R21, R12.reuse, 12582913 ;  /* 0x4b400001150f7423 */ /* 0x080fe2000000400c */
[----:B------:R-:W-:Y:S01]  /*0ce0*/  FFMA R19, R18, 1.4426950216293334961, -R19 ;  /* 0x3fb8aa3b12137823 */ /* 0x000fe20000000813 */
[----:B------:R-:W-:Y:S01]  /*0cf0*/  FFMA.SAT R21, R20, R11, 0.5 ;  /* 0x3f00000014157423 */ /* 0x000fe2000000200b */
[----:B------:R-:W-:Y:S01]  /*0d00*/  SHF.L.U32 R14, R14, 0x17, RZ ;  /* 0x000000170e0e7819 */ /* 0x000fe200000006ff */
[----:B------:R-:W-:Y:S01]  /*0d10*/  FADD R11, R15, -12583039 ;  /* 0xcb40007f0f0b7421 */ /* 0x000fe20000000000 */
[----:B------:R-:W-:Y:S01]  /*0d20*/  FFMA R19, R18, 1.925963033500011079e-08, R19 ;  /* 0x32a5706012137823 */ /* 0x000fe20000000013 */
[----:B------:R-:W-:Y:S01]  /*0d30*/  FFMA.RM R12, R21, R12, 12582913 ;  /* 0x4b400001150c7423 */ /* 0x000fe2000000400c */
[----:B------:R-:W0:Y:S01]  /*0d40*/  MUFU.EX2 R17, R17 ;  /* 0x0000001100117308 */ /* 0x000e220000000800 */
[----:B------:R-:W-:-:S02]  /*0d50*/  FFMA R11, R16, 1.4426950216293334961, -R11 ;  /* 0x3fb8aa3b100b7823 */ /* 0x000fc4000000080b */
[----:B------:R-:W-:Y:S02]  /*0d60*/  FADD R21, R12, -12583039 ;  /* 0xcb40007f0c157421 */ /* 0x000fe40000000000 */
[----:B------:R-:W-:Y:S02]  /*0d70*/  FFMA R11, R16, 1.925963033500011079e-08, R11 ;  /* 0x32a57060100b7823 */ /* 0x000fe4000000000b */
[C---:B------:R-:W-:Y:S01]  /*0d80*/  FFMA R21, R20.reuse, 1.4426950216293334961, -R21 ;  /* 0x3fb8aa3b14157823 */ /* 0x040fe20000000815 */
[----:B------:R-:W1:Y:S03]  /*0d90*/  MUFU.EX2 R19, R19 ;  /* 0x0000001300137308 */ /* 0x000e660000000800 */
[----:B------:R-:W-:-:S05]  /*0da0*/  FFMA R21, R20, 1.925963033500011079e-08, R21 ;  /* 0x32a5706014157823 */ /* 0x000fca0000000015 */
[----:B------:R-:W2:Y:S01]  /*0db0*/  MUFU.EX2 R11, R11 ;  /* 0x0000000b000b7308 */ /* 0x000ea20000000800 */
[----:B0-----:R-:W-:Y:S01]  /*0dc0*/  FFMA R13, R13, R17, R10 ;  /* 0x000000110d0d7223 */ /* 0x001fe2000000000a */
[----:B------:R-:W-:Y:S01]  /*0dd0*/  IMAD.SHL.U32 R10, R15, 0x800000, RZ ;  /* 0x008000000f0a7824 */ /* 0x000fe200078e00ff */
[----:B------:R-:W-:-:S05]  /*0de0*/  SHF.L.U32 R15, R12, 0x17, RZ ;  /* 0x000000170c0f7819 */ /* 0x000fca00000006ff */
[----:B------:R-:W0:Y:S01]  /*0df0*/  MUFU.EX2 R21, R21 ;  /* 0x0000001500157308 */ /* 0x000e220000000800 */
[----:B-1----:R-:W-:-:S04]  /*0e00*/  FFMA R13, R14, R19, R13 ;  /* 0x000000130e0d7223 */ /* 0x002fc8000000000d */
[----:B--2---:R-:W-:-:S04]  /*0e10*/  FFMA R10, R10, R11, R13 ;  /* 0x0000000b0a0a7223 */ /* 0x004fc8000000000d */
[----:B0-----:R-:W-:Y:S01]  /*0e20*/  FFMA R10, R15, R21, R10 ;  /* 0x000000150f0a7223 */ /* 0x001fe2000000000a */
[----:B------:R-:W-:Y:S06]  /*0e30*/  @!P3 BRA `(.L_x_63) ;  /* 0xfffffffc003cb947 */ /* 0x000fec000383ffff */
.L_x_59:
[----:B------:R-:W-:Y:S05]  /*0e40*/  BSYNC.RECONVERGENT B0 ;  /* 0x0000000000007941 */ /* 0x000fea0003800200 */
.L_x_58:
[----:B------:R-:W4:Y:S01]  /*0e50*/  SHFL.DOWN PT, R3, R10, 0x10, 0x1f ;  /* 0x0a001f000a037f89 */ /* 0x000f2200000e0000 */
[----:B------:R-:W-:Y:S01]  /*0e60*/  ISETP.NE.AND P3, PT, R6, RZ, PT ;  /* 0x000000ff0600720c */ /* 0x000fe20003f65270 */
[----:B------:R-:W-:Y:S01]  /*0e70*/  BSSY B0, `(.L_x_64) ;  /* 0x000001c000007945 */ /* 0x000fe20003800000 */
[----:B----4-:R-:W-:-:S05]  /*0e80*/  FADD R3, R3, R10 ;  /* 0x0000000a03037221 */ /* 0x010fca0000000000 */
[----:B-1----:R-:W1:Y:S02]  /*0e90*/  SHFL.DOWN PT, R2, R3, 0x8, 0x1f ;  /* 0x09001f0003027f89 */ /* 0x002e6400000e0000 */
[----:B-1----:R-:W-:-:S05]  /*0ea0*/  FADD R2, R3, R2 ;  /* 0x0000000203027221 */ /* 0x002fca0000000000 */
[----:B------:R-:W1:Y:S02]  /*0eb0*/  SHFL.DOWN PT, R5, R2, 0x4, 0x1f ;  /* 0x08801f0002057f89 */ /* 0x000e6400000e0000 */
[----:B-1----:R-:W-:-:S05]  /*0ec0*/  FADD R5, R2, R5 ;  /* 0x0000000502057221 */ /* 0x002fca0000000000 */
[----:B------:R-:W1:Y:S02]  /*0ed0*/  SHFL.DOWN PT, R4, R5, 0x2, 0x1f ;  /* 0x08401f0005047f89 */ /* 0x000e6400000e0000 */
[----:B-1----:R-:W-:-:S05]  /*0ee0*/  FADD R4, R5, R4 ;  /* 0x0000000405047221 */ /* 0x002fca0000000000 */
[----:B------:R-:W1:Y:S02]  /*0ef0*/  SHFL.DOWN PT, R11, R4, 0x1, 0x1f ;  /* 0x08201f00040b7f89 */ /* 0x000e6400000e0000 */
[----:B-1----:R-:W-:Y:S01]  /*0f00*/  FADD R6, R4, R11 ;  /* 0x0000000b04067221 */ /* 0x002fe20000000000 */
[----:B------:R-:W-:-:S04]  /*0f10*/  HFMA2 R11, -RZ, RZ, 0, 0 ;  /* 0x00000000ff0b7431 */ /* 0x000fc800000001ff */
[----:B------:R1:W-:Y:S01]  /*0f20*/  @!P3 STS [R7+UR4], R6 ;  /* 0x000000060700b988 */ /* 0x0003e20008000804 */
[----:B------:R-:W-:Y:S06]  /*0f30*/  BAR.SYNC.DEFER_BLOCKING 0x0 ;  /* 0x0000000000007b1d */ /* 0x000fec0000010000 */
[----:B------:R1:W4:Y:S02]  /*0f40*/  @!P0 LDS R11, [R8] ;  /* 0x00000000080b8984 */ /* 0x0003240000000800 */
[----:B------:R-:W-:Y:S06]  /*0f50*/  BAR.SYNC.DEFER_BLOCKING 0x0 ;  /* 0x0000000000007b1d */ /* 0x000fec0000010000 */
[----:B------:R-:W-:Y:S05]  /*0f60*/  @P1 BRA `(.L_x_65) ;  /* 0x0000000000301947 */ /* 0x000fea0003800000 */
[----:B------:R-:W-:-:S03]  /*0f70*/  UMOV UR4, 0xffffffff ;  /* 0xffffffff00047882 */ /* 0x000fc60000000000 */
[----:B------:R-:W-:Y:S05]  /*0f80*/  BRA.DIV UR4, `(.L_x_66) ;  /* 0x0000000204dc7947 */ /* 0x000fea000b800000 */
[----:B----4-:R-:W4:Y:S02]  /*0f90*/  SHFL.DOWN PT, R2, R11, 0x10, 0x1f ;  /* 0x0a001f000b027f89 */ /* 0x010f2400000e0000 */
[----:B----4-:R-:W-:-:S05]  /*0fa0*/  FADD R2, R11, R2 ;  /* 0x000000020b027221 */ /* 0x010fca0000000000 */
[----:B------:R-:W4:Y:S02]  /*0fb0*/  SHFL.DOWN PT, R3, R2, 0x8, 0x1f ;  /* 0x09001f0002037f89 */ /* 0x000f2400000e0000 */
[----:B----4-:R-:W-:-:S05]  /*0fc0*/  FADD R3, R2, R3 ;  /* 0x0000000302037221 */ /* 0x010fca0000000000 */
[----:B------:R-:W4:Y:S02]  /*0fd0*/  SHFL.DOWN PT, R4, R3, 0x4, 0x1f ;  /* 0x08801f0003047f89 */ /* 0x000f2400000e0000 */
[----:B----4-:R-:W-:-:S05]  /*0fe0*/  FADD R4, R3, R4 ;  /* 0x0000000403047221 */ /* 0x010fca0000000000 */
[----:B------:R-:W4:Y:S02]  /*0ff0*/  SHFL.DOWN PT, R5, R4, 0x2, 0x1f ;  /* 0x08401f0004057f89 */ /* 0x000f2400000e0000 */
[----:B----4-:R-:W-:-:S05]  /*1000*/  FADD R5, R4, R5 ;  /* 0x0000000504057221 */ /* 0x010fca0000000000 */
[----:B-1----:R1:W4:Y:S02]  /*1010*/  SHFL.DOWN PT, R6, R5, 0x1, 0x1f ;  /* 0x08201f0005067f89 */ /* 0x00232400000e0000 */
.L_x_78:
[----:B----4-:R-:W-:-:S07]  /*1020*/  FADD R11, R5, R6 ;  /* 0x00000006050b7221 */ /* 0x010fce0000000000 */
.L_x_65:
[----:B------:R-:W-:Y:S05]  /*1030*/  BSYNC B0 ;  /* 0x0000000000007941 */ /* 0x000fea0003800000 */
.L_x_64:
[----:B------:R-:W-:Y:S05]  /*1040*/  @!P2 EXIT ;  /* 0x000000000000a94d */ /* 0x000fea0003800000 */
[----:B------:R-:W5:Y:S08]  /*1050*/  LDC.64 R2, c[0x0][0x388] ;  /* 0x0000e200ff027b82 */ /* 0x000f700000000a00 */
[----:B-1----:R-:W1:Y:S01]  /*1060*/  LDC.64 R4, c[0x0][0x390] ;  /* 0x0000e400ff047b82 */ /* 0x002e620000000a00 */
[----:B-----5:R-:W-:-:S05]  /*1070*/  IMAD.WIDE.U32 R2, R0, 0x4, R2 ;  /* 0x0000000400027825 */ /* 0x020fca00078e0002 */
[----:B---3--:R-:W-:Y:S01]  /*1080*/  STG.E desc[UR8][R2.64], R9 ;  /* 0x0000000902007986 */ /* 0x008fe2000c101908 */
[----:B-1----:R-:W-:-:S05]  /*1090*/  IMAD.WIDE.U32 R4, R0, 0x4, R4 ;  /* 0x0000000400047825 */ /* 0x002fca00078e0004 */
[----:B----4-:R-:W-:Y:S01]  /*10a0*/  STG.E desc[UR8][R4.64], R11 ;  /* 0x0000000b04007986 */ /* 0x010fe2000c101908 */
[----:B------:R-:W-:Y:S05]  /*10b0*/  EXIT ;  /* 0x000000000000794d */ /* 0x000fea0003800000 */
.L_x_57:
[----:B------:R-:W-:Y:S02]  /*10c0*/  HFMA2 R17, -RZ, RZ, 0, 1.847743988037109375e-06 ;  /* 0x0000001fff117431 */ /* 0x000fe400000001ff */
[----:B-1----:R-:W-:Y:S01]  /*10d0*/  IMAD.MOV.U32 R15, RZ, RZ, R2 ;  /* 0x000000ffff0f7224 */ /* 0x002fe200078e0002 */
[----:B------:R-:W-:Y:S01]  /*10e0*/  MOV R16, 0x10 ;  /* 0x0000001000107802 */ /* 0x000fe20000000f00 */
[----:B------:R-:W-:-:S07]  /*10f0*/  IMAD.MOV.U32 R14, RZ, RZ, -0x1 ;  /* 0xffffffffff0e7424 */ /* 0x000fce00078e00ff */
[----:B------:R-:W-:Y:S05]  /*1100*/  WARPSYNC.COLLECTIVE R14, `(.L_x_67) ;  /* 0x000000000e087348 */ /* 0x000fea0003c00000 */
[----:B------:R0:W1:Y:S02]  /*1110*/  SHFL.DOWN P3, R13, R15, R16, R17 ;  /* 0x080000100f0d7389 */ /* 0x0000640000060011 */
[----:B01----:R-:W-:Y:S05]  /*1120*/  ENDCOLLECTIVE ;  /* 0x000000000000791b */ /* 0x003fea0003800000 */
.L_x_67:
[----:B------:R-:W-:Y:S01]  /*1130*/  IMAD.MOV.U32 R16, RZ, RZ, 0x8 ;  /* 0x00000008ff107424 */ /* 0x000fe200078e00ff */
[----:B------:R-:W-:-:S04]  /*1140*/  MOV R9, R13 ;  /* 0x0000000d00097202 */ /* 0x000fc80000000f00 */
[----:B------:R-:W-:-:S04]  /*1150*/  FMNMX R9, R9, R2, !PT ;  /* 0x0000000209097209 */ /* 0x000fc80007800000 */
[----:B------:R-:W-:-:S07]  /*1160*/  MOV R15, R9 ;  /* 0x00000009000f7202 */ /* 0x000fce0000000f00 */
[----:B------:R-:W-:Y:S05]  /*1170*/  WARPSYNC.COLLECTIVE R14, `(.L_x_68) ;  /* 0x000000000e087348 */ /* 0x000fea0003c00000 */
[----:B------:R0:W1:Y:S02]  /*1180*/  SHFL.DOWN P3, R13, R15, R16, R17 ;  /* 0x080000100f0d7389 */ /* 0x0000640000060011 */
[----:B01----:R-:W-:Y:S05]  /*1190*/  ENDCOLLECTIVE ;  /* 0x000000000000791b */ /* 0x003fea0003800000 */
.L_x_68:
[----:B------:R-:W-:Y:S01]  /*11a0*/  IMAD.MOV.U32 R16, RZ, RZ, 0x4 ;  /* 0x00000004ff107424 */ /* 0x000fe200078e00ff */
[----:B------:R-:W-:-:S04]  /*11b0*/  MOV R10, R13 ;  /* 0x0000000d000a7202 */ /* 0x000fc80000000f00 */
[----:B------:R-:W-:-:S04]  /*11c0*/  FMNMX R10, R9, R10, !PT ;  /* 0x0000000a090a7209 */ /* 0x000fc80007800000 */
[----:B------:R-:W-:-:S07]  /*11d0*/  MOV R15, R10 ;  /* 0x0000000a000f7202 */ /* 0x000fce0000000f00 */
[----:B------:R-:W-:Y:S05]  /*11e0*/  WARPSYNC.COLLECTIVE R14, `(.L_x_69) ;  /* 0x000000000e087348 */ /* 0x000fea0003c00000 */
[----:B------:R0:W1:Y:S02]  /*11f0*/  SHFL.DOWN P3, R13, R15, R16, R17 ;  /* 0x080000100f0d7389 */ /* 0x0000640000060011 */
[----:B01----:R-:W-:Y:S05]  /*1200*/  ENDCOLLECTIVE ;  /* 0x000000000000791b */ /* 0x003fea0003800000 */
.L_x_69:
[----:B------:R-:W-:Y:S01]  /*1210*/  IMAD.MOV.U32 R16, RZ, RZ, 0x2 ;  /* 0x00000002ff107424 */ /* 0x000fe200078e00ff */
[----:B------:R-:W-:-:S04]  /*1220*/  MOV R11, R13 ;  /* 0x0000000d000b7202 */ /* 0x000fc80000000f00 */
[----:B------:R-:W-:-:S04]  /*1230*/  FMNMX R11, R10, R11, !PT ;  /* 0x0000000b0a0b7209 */ /* 0x000fc80007800000 */
[----:B------:R-:W-:-:S07]  /*1240*/  MOV R15, R11 ;  /* 0x0000000b000f7202 */ /* 0x000fce0000000f00 */
[----:B------:R-:W-:Y:S05]  /*1250*/  WARPSYNC.COLLECTIVE R14, `(.L_x_70) ;  /* 0x000000000e087348 */ /* 0x000fea0003c00000 */
[----:B------:R0:W1:Y:S02]  /*1260*/  SHFL.DOWN P3, R13, R15, R16, R17 ;  /* 0x080000100f0d7389 */ /* 0x0000640000060011 */
[----:B01----:R-:W-:Y:S05]  /*1270*/  ENDCOLLECTIVE ;  /* 0x000000000000791b */ /* 0x003fea0003800000 */
.L_x_70:
[----:B------:R-:W-:Y:S01]  /*1280*/  IMAD.MOV.U32 R16, RZ, RZ, 0x1 ;  /* 0x00000001ff107424 */ /* 0x000fe200078e00ff */
[----:B------:R-:W-:-:S04]  /*1290*/  MOV R12, R13 ;  /* 0x0000000d000c7202 */ /* 0x000fc80000000f00 */
[----:B------:R-:W-:-:S04]  /*12a0*/  FMNMX R12, R11, R12, !PT ;  /* 0x0000000c0b0c7209 */ /* 0x000fc80007800000 */
[----:B------:R-:W-:-:S07]  /*12b0*/  MOV R15, R12 ;  /* 0x0000000c000f7202 */ /* 0x000fce0000000f00 */
[----:B------:R-:W-:Y:S05]  /*12c0*/  WARPSYNC.COLLECTIVE R14, `(.L_x_71) ;  /* 0x000000000e087348 */ /* 0x000fea0003c00000 */
[----:B------:R0:W1:Y:S02]  /*12d0*/  SHFL.DOWN P3, R13, R15, R16, R17 ;  /* 0x080000100f0d7389 */ /* 0x0000640000060011 */
[----:B01----:R-:W-:Y:S05]  /*12e0*/  ENDCOLLECTIVE ;  /* 0x000000000000791b */ /* 0x003fea0003800000 */
.L_x_71:
[----:B------:R-:W-:Y:S05]  /*12f0*/  BRA `(.L_x_72) ;  /* 0xfffffff400007947 */ /* 0x000fea000383ffff */
.L_x_66:
[----:B------:R-:W-:Y:S01]  /*1300*/  HFMA2 R16, -RZ, RZ, 0, 9.5367431640625e-07 ;  /* 0x00000010ff107431 */ /* 0x000fe200000001ff */
[----:B----4-:R-:W-:Y:S01]  /*1310*/  MOV R15, R11 ;  /* 0x0000000b000f7202 */ /* 0x010fe20000000f00 */
[----:B------:R-:W-:Y:S01]  /*1320*/  IMAD.MOV.U32 R17, RZ, RZ, 0x1f ;  /* 0x0000001fff117424 */ /* 0x000fe200078e00ff */
[----:B------:R-:W-:-:S07]  /*1330*/  MOV R14, 0xffffffff ;  /* 0xffffffff000e7802 */ /* 0x000fce0000000f00 */
[----:B0123--:R-:W-:Y:S05]  /*1340*/  WARPSYNC.COLLECTIVE R14, `(.L_x_73) ;  /* 0x000000000e087348 */ /* 0x00ffea0003c00000 */
[----:B--2---:R2:W4:Y:S02]  /*1350*/  SHFL.DOWN P3, R13, R15, R16, R17 ;  /* 0x080000100f0d7389 */ /* 0x0045240000060011 */
[----:B01234-:R-:W-:Y:S05]  /*1360*/  ENDCOLLECTIVE ;  /* 0x000000000000791b */ /* 0x01ffea0003800000 */
.L_x_73:
[----:B------:R-:W-:Y:S01]  /*1370*/  HFMA2 R16, -RZ, RZ, 0, 4.76837158203125e-07 ;  /* 0x00000008ff107431 */ /* 0x000fe200000001ff */
[----:B------:R-:W-:-:S05]  /*1380*/  MOV R2, R13 ;  /* 0x0000000d00027202 */ /* 0x000fca0000000f00 */
[----:B------:R-:W-:-:S04]  /*1390*/  FADD R2, R11, R2 ;  /* 0x000000020b027221 */ /* 0x000fc80000000000 */
[----:B------:R-:W-:-:S07]  /*13a0*/  IMAD.MOV.U32 R15, RZ, RZ, R2 ;  /* 0x000000ffff0f7224 */ /* 0x000fce00078e0002 */
[----:B------:R-:W-:Y:S05]  /*13b0*/  WARPSYNC.COLLECTIVE R14, `(.L_x_74) ;  /* 0x000000000e087348 */ /* 0x000fea0003c00000 */
[----:B------:R0:W1:Y:S02]  /*13c0*/  SHFL.DOWN P3, R13, R15, R16, R17 ;  /* 0x080000100f0d7389 */ /* 0x0000640000060011 */
[----:B01----:R-:W-:Y:S05]  /*13d0*/  ENDCOLLECTIVE ;  /* 0x000000000000791b */ /* 0x003fea0003800000 */
.L_x_74:
[----:B------:R-:W-:Y:S01]  /*13e0*/  HFMA2 R16, -RZ, RZ, 0, 2.384185791015625e-07 ;  /* 0x00000004ff107431 */ /* 0x000fe200000001ff */
[----:B------:R-:W-:-:S05]  /*13f0*/  MOV R3, R13 ;  /* 0x0000000d00037202 */ /* 0x000fca0000000f00 */
[----:B------:R-:W-:-:S04]  /*1400*/  FADD R3, R2, R3 ;  /* 0x0000000302037221 */ /* 0x000fc80000000000 */
[----:B------:R-:W-:-:S07]  /*1410*/  IMAD.MOV.U32 R15, RZ, RZ, R3 ;  /* 0x000000ffff0f7224 */ /* 0x000fce00078e0003 */
[----:B------:R-:W-:Y:S05]  /*1420*/  WARPSYNC.COLLECTIVE R14, `(.L_x_75) ;  /* 0x000000000e087348 */ /* 0x000fea0003c00000 */
[----:B------:R0:W1:Y:S02]  /*1430*/  SHFL.DOWN P3, R13, R15, R16, R17 ;  /* 0x080000100f0d7389 */ /* 0x0000640000060011 */
[----:B01----:R-:W-:Y:S05]  /*1440*/  ENDCOLLECTIVE ;  /* 0x000000000000791b */ /* 0x003fea0003800000 */
.L_x_75:
[----:B------:R-:W-:Y:S01]  /*1450*/  HFMA2 R16, -RZ, RZ, 0, 1.1920928955078125e-07 ;  /* 0x00000002ff107431 */ /* 0x000fe200000001ff */
[----:B------:R-:W-:-:S05]  /*1460*/  MOV R4, R13 ;  /* 0x0000000d00047202 */ /* 0x000fca0000000f00 */
[----:B------:R-:W-:-:S04]  /*1470*/  FADD R4, R3, R4 ;  /* 0x0000000403047221 */ /* 0x000fc80000000000 */
[----:B------:R-:W-:-:S07]  /*1480*/  IMAD.MOV.U32 R15, RZ, RZ, R4 ;  /* 0x000000ffff0f7224 */ /* 0x000fce00078e0004 */
[----:B------:R-:W-:Y:S05]  /*1490*/  WARPSYNC.COLLECTIVE R14, `(.L_x_76) ;  /* 0x000000000e087348 */ /* 0x000fea0003c00000 */
[----:B------:R0:W1:Y:S02]  /*14a0*/  SHFL.DOWN P3, R13, R15, R16, R17 ;  /* 0x080000100f0d7389 */ /* 0x0000640000060011 */
[----:B01----:R-:W-:Y:S05]  /*14b0*/  ENDCOLLECTIVE ;  /* 0x000000000000791b */ /* 0x003fea0003800000 */
.L_x_76:
[----:B------:R-:W-:Y:S01]  /*14c0*/  HFMA2 R16, -RZ, RZ, 0, 5.9604644775390625e-08 ;  /* 0x00000001ff107431 */ /* 0x000fe200000001ff */
[----:B------:R-:W-:-:S05]  /*14d0*/  MOV R5, R13 ;  /* 0x0000000d00057202 */ /* 0x000fca0000000f00 */
[----:B------:R-:W-:-:S04]  /*14e0*/  FADD R5, R4, R5 ;  /* 0x0000000504057221 */ /* 0x000fc80000000000 */
[----:B------:R-:W-:-:S07]  /*14f0*/  IMAD.MOV.U32 R15, RZ, RZ, R5 ;  /* 0x000000ffff0f7224 */ /* 0x000fce00078e0005 */
[----:B------:R-:W-:Y:S05]  /*1500*/  WARPSYNC.COLLECTIVE R14, `(.L_x_77) ;  /* 0x000000000e087348 */ /* 0x000fea0003c00000 */
[----:B------:R0:W1:Y:S02]  /*1510*/  SHFL.DOWN P3, R13, R15, R16, R17 ;  /* 0x080000100f0d7389 */ /* 0x0000640000060011 */
[----:B01----:R-:W-:Y:S05]  /*1520*/  ENDCOLLECTIVE ;  /* 0x000000000000791b */ /* 0x003fea0003800000 */
.L_x_77:
[----:B------:R-:W-:Y:S01]  /*1530*/  MOV R6, R13 ;  /* 0x0000000d00067202 */ /* 0x000fe20000000f00 */
[----:B------:R-:W-:Y:S06]  /*1540*/  BRA `(.L_x_78) ;  /* 0xfffffff800b47947 */ /* 0x000fec000383ffff */
.L_x_79:
        /* <DEDUP_REMOVED lines=11> */
.L_x_83:


//--------------------- .nv.shared._Z13apply_softmaxPKfPfffi --------------------------
	.section	.nv.shared._Z13apply_softmaxPKfPfffi,"aw",@nobits
	.sectionflags	@""
	.align	16
	.zero		1024


//--------------------- .nv.shared.reserved.0     --------------------------
	.section	.nv.shared.reserved.0,"aw",@nobits
	.weak		__nv_reservedSMEM_offset_0_alias
	.size		__nv_reservedSMEM_offset_0_alias, 0, 64
	.other		__nv_reservedSMEM_offset_0_alias,@"STO_CUDA_RESERVED_SHARED STV_DEFAULT"
__nv_reservedSMEM_offset_0_alias:
	.zero		0
	.zero		64


//--------------------- .nv.shared._Z28calculate_global_max_and_sumPfS_S_S_i --------------------------
	.section	.nv.shared._Z28calculate_global_max_and_sumPfS_S_S_i,"aw",@nobits
	.sectionflags	@""
	.align	16
	.zero		1024


//--------------------- .nv.shared._Z27calculate_block_max_and_sumPKfPfS1_i --------------------------
	.section	.nv.shared._Z27calculate_block_max_and_sumPKfPfS1_i,"aw",@nobits
	.sectionflags	@""
	.align	16
	.zero		1024


//--------------------- .nv.constant0._Z13apply_softmaxPKfPfffi --------------------------
	.section	.nv.constant0._Z13apply_softmaxPKfPfffi,"a",@progbits
	.sectionflags	@""
	.align	4
.nv.constant0._Z13apply_softmaxPKfPfffi:
	.zero		924


//--------------------- .nv.constant0._Z28calculate_global_max_and_sumPfS_S_S_i --------------------------
	.section	.nv.constant0._Z28calculate_global_max_and_sumPfS_S_S_i,"a",@progbits
	.sectionflags	@""
	.align	4
.nv.constant0._Z28calculate_global_max_and_sumPfS_S_S_i:
	.zero		932


//--------------------- .nv.constant0._Z27calculate_block_max_and_sumPKfPfS1_i --------------------------
	.section	.nv.constant0._Z27calculate_block_max_and_sumPKfPfS1_i,"a",@progbits
	.sectionflags	@""
	.align	4
.nv.constant0._Z27calculate_block_max_and_sumPKfPfS1_i:
	.zero		924


//--------------------- SYMBOLS --------------------------

	.type		.nv.reservedSmem.offset0,@object
	.size		.nv.reservedSmem.offset0,0x4
	.type		.nv.reservedSmem.cap,@object
	.size		.nv.reservedSmem.cap,0x4
